	.target	sm_90a

	.elftype	@"ET_EXEC"


//--------------------- .note.nv.tkinfo           --------------------------
	.section	.note.nv.tkinfo,"",@"SHT_NOTE"
	.sectionflags	@"SHF_NOTE_NV_TKINFO"
	.tkinfo
        /*0018*/ 	.word	0x00000002
        /*0030*/ 	.string	""
        /*0030*/ 	.string	"ptxas"
        /*0030*/ 	.string	"Cuda compilation tools, release 13.0, V13.0.88"
        /*0030*/ 	.string	"Build cuda_13.0.r13.0/compiler.36424714_0"
        /*0030*/ 	.string	"-arch sm_90a -m 64 "



//--------------------- .note.nv.cuinfo           --------------------------
	.section	.note.nv.cuinfo,"",@"SHT_NOTE"
	.sectionflags	@"SHF_NOTE_NV_CUINFO"
        /*0018*/ 	.short	0x0002
        /*001a*/ 	.short	0x005a
        /*001c*/ 	.short	0x0082
	.zero		2


//--------------------- .nv.info                  --------------------------
	.section	.nv.info,"",@"SHT_CUDA_INFO"
	.align	4


	//----- nvinfo : EIATTR_REGCOUNT
	.align		4
        /*0000*/ 	.byte	0x04, 0x2f
        /*0002*/ 	.short	(.L_12 - .L_11)
	.align		4
.L_11:
        /*0004*/ 	.word	index@(_ZN7cutlass13device_kernelINS_4gemm6kernel13GemmUniversalIN4cute5tupleIJiiiiEEENS1_10collective13CollectiveMmaINS1_37MainloopSm90TmaGmmaWarpSpecializedFP8ILi3ENS5_IJNS4_1CILi1EEENSA_ILi2EEESB_EEENS1_35KernelTmaWarpSpecializedCooperativeEEENS5_IJNSA_ILi128EEENSA_ILi256EEESG_EEENS_12float_e4m3_tENS5_IJlSB_lEEESJ_SK_NS4_8TiledMMAINS4_8MMA_AtomIJNS4_4SM904GMMA31MMA_64x256x32_F32E4M3E4M3_SS_TNILNSO_7ScaleInE1ELSQ_1EEEEEENS4_6LayoutINS5_IJSC_SB_SB_EEENS5_IJSB_NSA_ILi0EEESV_EEEEENS5_IJNS4_10UnderscoreESY_SY_EEEEENS4_23SM90_TMA_LOAD_MULTICASTENS4_14ComposedLayoutINS4_7SwizzleILi3ELi4ELi3EEENS4_18smem_ptr_flag_bitsILi8EEENST_INS5_IJNSA_ILi8EEESG_EEENS5_IJSG_SB_EEEEEEEvNS4_8identityENS4_13SM90_TMA_LOADES1B_vS1C_EENS_8epilogue10collective6detail29Sm90TmaWarpSpecializedAdapterINS1G_15DefaultEpilogueISJ_SK_SK_NS1F_6thread17LinearCombinationISJ_Li1EffLNS1K_9ScaleType4KindE0ELNS_15FloatRoundStyleE2ESJ_EENS1_15EpilogueDefaultEEEEEvvEEEEvNT_6ParamsE)
        /*0008*/ 	.word	0x000000a8


	//----- nvinfo : EIATTR_FRAME_SIZE
	.align		4
.L_12:
        /*000c*/ 	.byte	0x04, 0x11
        /*000e*/ 	.short	(.L_14 - .L_13)
	.align		4
.L_13:
        /*0010*/ 	.word	index@(_ZN7cutlass13device_kernelINS_4gemm6kernel13GemmUniversalIN4cute5tupleIJiiiiEEENS1_10collective13CollectiveMmaINS1_37MainloopSm90TmaGmmaWarpSpecializedFP8ILi3ENS5_IJNS4_1CILi1EEENSA_ILi2EEESB_EEENS1_35KernelTmaWarpSpecializedCooperativeEEENS5_IJNSA_ILi128EEENSA_ILi256EEESG_EEENS_12float_e4m3_tENS5_IJlSB_lEEESJ_SK_NS4_8TiledMMAINS4_8MMA_AtomIJNS4_4SM904GMMA31MMA_64x256x32_F32E4M3E4M3_SS_TNILNSO_7ScaleInE1ELSQ_1EEEEEENS4_6LayoutINS5_IJSC_SB_SB_EEENS5_IJSB_NSA_ILi0EEESV_EEEEENS5_IJNS4_10UnderscoreESY_SY_EEEEENS4_23SM90_TMA_LOAD_MULTICASTENS4_14ComposedLayoutINS4_7SwizzleILi3ELi4ELi3EEENS4_18smem_ptr_flag_bitsILi8EEENST_INS5_IJNSA_ILi8EEESG_EEENS5_IJSG_SB_EEEEEEEvNS4_8identityENS4_13SM90_TMA_LOADES1B_vS1C_EENS_8epilogue10collective6detail29Sm90TmaWarpSpecializedAdapterINS1G_15DefaultEpilogueISJ_SK_SK_NS1F_6thread17LinearCombinationISJ_Li1EffLNS1K_9ScaleType4KindE0ELNS_15FloatRoundStyleE2ESJ_EENS1_15EpilogueDefaultEEEEEvvEEEEvNT_6ParamsE)
        /*0014*/ 	.word	0x000000f8


	//----- nvinfo : EIATTR_MIN_STACK_SIZE
	.align		4
.L_14:
        /*0018*/ 	.byte	0x04, 0x12
        /*001a*/ 	.short	(.L_16 - .L_15)
	.align		4
.L_15:
        /*001c*/ 	.word	index@(_ZN7cutlass13device_kernelINS_4gemm6kernel13GemmUniversalIN4cute5tupleIJiiiiEEENS1_10collective13CollectiveMmaINS1_37MainloopSm90TmaGmmaWarpSpecializedFP8ILi3ENS5_IJNS4_1CILi1EEENSA_ILi2EEESB_EEENS1_35KernelTmaWarpSpecializedCooperativeEEENS5_IJNSA_ILi128EEENSA_ILi256EEESG_EEENS_12float_e4m3_tENS5_IJlSB_lEEESJ_SK_NS4_8TiledMMAINS4_8MMA_AtomIJNS4_4SM904GMMA31MMA_64x256x32_F32E4M3E4M3_SS_TNILNSO_7ScaleInE1ELSQ_1EEEEEENS4_6LayoutINS5_IJSC_SB_SB_EEENS5_IJSB_NSA_ILi0EEESV_EEEEENS5_IJNS4_10UnderscoreESY_SY_EEEEENS4_23SM90_TMA_LOAD_MULTICASTENS4_14ComposedLayoutINS4_7SwizzleILi3ELi4ELi3EEENS4_18smem_ptr_flag_bitsILi8EEENST_INS5_IJNSA_ILi8EEESG_EEENS5_IJSG_SB_EEEEEEEvNS4_8identityENS4_13SM90_TMA_LOADES1B_vS1C_EENS_8epilogue10collective6detail29Sm90TmaWarpSpecializedAdapterINS1G_15DefaultEpilogueISJ_SK_SK_NS1F_6thread17LinearCombinationISJ_Li1EffLNS1K_9ScaleType4KindE0ELNS_15FloatRoundStyleE2ESJ_EENS1_15EpilogueDefaultEEEEEvvEEEEvNT_6ParamsE)
        /*0020*/ 	.word	0x000000f8
.L_16:


//--------------------- .nv.compat                --------------------------
	.section	.nv.compat,"",@"SHT_CUDA_COMPAT_INFO"
	.align	4
        /*0000*/ 	.byte	0x02, 0x09, 0x01, 0x00, 0x02, 0x02, 0x04, 0x00, 0x02, 0x05, 0x05, 0x00, 0x03, 0x07, 0x01, 0x01
        /*0010*/ 	.byte	0x02, 0x03, 0x01, 0x00, 0x02, 0x06, 0x01, 0x00, 0x04, 0x0b, 0x08, 0x00, 0x00, 0x00, 0x00, 0x00
        /*0020*/ 	.byte	0x00, 0x00, 0x00, 0x00


//--------------------- .nv.info._ZN7cutlass13device_kernelINS_4gemm6kernel13GemmUniversalIN4cute5tupleIJiiiiEEENS1_10collective13CollectiveMmaINS1_37MainloopSm90TmaGmmaWarpSpecializedFP8ILi3ENS5_IJNS4_1CILi1EEENSA_ILi2EEESB_EEENS1_35KernelTmaWarpSpecializedCooperativeEEENS5_IJNSA_ILi128EEENSA_ILi256EEESG_EEENS_12float_e4m3_tENS5_IJlSB_lEEESJ_SK_NS4_8TiledMMAINS4_8MMA_AtomIJNS4_4SM904GMMA31MMA_64x256x32_F32E4M3E4M3_SS_TNILNSO_7ScaleInE1ELSQ_1EEEEEENS4_6LayoutINS5_IJSC_SB_SB_EEENS5_IJSB_NSA_ILi0EEESV_EEEEENS5_IJNS4_10UnderscoreESY_SY_EEEEENS4_23SM90_TMA_LOAD_MULTICASTENS4_14ComposedLayoutINS4_7SwizzleILi3ELi4ELi3EEENS4_18smem_ptr_flag_bitsILi8EEENST_INS5_IJNSA_ILi8EEESG_EEENS5_IJSG_SB_EEEEEEEvNS4_8identityENS4_13SM90_TMA_LOADES1B_vS1C_EENS_8epilogue10collective6detail29Sm90TmaWarpSpecializedAdapterINS1G_15DefaultEpilogueISJ_SK_SK_NS1F_6thread17LinearCombinationISJ_Li1EffLNS1K_9ScaleType4KindE0ELNS_15FloatRoundStyleE2ESJ_EENS1_15EpilogueDefaultEEEEEvvEEEEvNT_6ParamsE --------------------------
	.section	.nv.info._ZN7cutlass13device_kernelINS_4gemm6kernel13GemmUniversalIN4cute5tupleIJiiiiEEENS1_10collective13CollectiveMmaINS1_37MainloopSm90TmaGmmaWarpSpecializedFP8ILi3ENS5_IJNS4_1CILi1EEENSA_ILi2EEESB_EEENS1_35KernelTmaWarpSpecializedCooperativeEEENS5_IJNSA_ILi128EEENSA_ILi256EEESG_EEENS_12float_e4m3_tENS5_IJlSB_lEEESJ_SK_NS4_8TiledMMAINS4_8MMA_AtomIJNS4_4SM904GMMA31MMA_64x256x32_F32E4M3E4M3_SS_TNILNSO_7ScaleInE1ELSQ_1EEEEEENS4_6LayoutINS5_IJSC_SB_SB_EEENS5_IJSB_NSA_ILi0EEESV_EEEEENS5_IJNS4_10UnderscoreESY_SY_EEEEENS4_23SM90_TMA_LOAD_MULTICASTENS4_14ComposedLayoutINS4_7SwizzleILi3ELi4ELi3EEENS4_18smem_ptr_flag_bitsILi8EEENST_INS5_IJNSA_ILi8EEESG_EEENS5_IJSG_SB_EEEEEEEvNS4_8identityENS4_13SM90_TMA_LOADES1B_vS1C_EENS_8epilogue10collective6detail29Sm90TmaWarpSpecializedAdapterINS1G_15DefaultEpilogueISJ_SK_SK_NS1F_6thread17LinearCombinationISJ_Li1EffLNS1K_9ScaleType4KindE0ELNS_15FloatRoundStyleE2ESJ_EENS1_15EpilogueDefaultEEEEEvvEEEEvNT_6ParamsE,"",@"SHT_CUDA_INFO"
	.sectionflags	@""
	.align	4


	//----- nvinfo : EIATTR_CUDA_API_VERSION
	.align		4
        /*0000*/ 	.byte	0x04, 0x37
        /*0002*/ 	.short	(.L_18 - .L_17)
.L_17:
        /*0004*/ 	.word	0x00000082


	//----- nvinfo : EIATTR_KPARAM_INFO
	.align		4
.L_18:
        /*0008*/ 	.byte	0x04, 0x17
        /*000a*/ 	.short	(.L_20 - .L_19)
.L_19:
        /*000c*/ 	.word	0x00000000
        /*0010*/ 	.short	0x0000
        /*0012*/ 	.short	0x0070
        /*0014*/ 	.byte	0x00, 0xf0, 0x01, 0x10


	//----- nvinfo : EIATTR_SPARSE_MMA_MASK
	.align		4
.L_20:
        /*0018*/ 	.byte	0x03, 0x50
        /*001a*/ 	.short	0x0000


	//----- nvinfo : EIATTR_MAXREG_COUNT
	.align		4
        /*001c*/ 	.byte	0x03, 0x1b
        /*001e*/ 	.short	0x00a8


	//----- nvinfo : EIATTR_NUM_BARRIERS
	.align		4
        /*0020*/ 	.byte	0x02, 0x4c
        /*0022*/ 	.byte	0x01
	.zero		1


	//----- nvinfo : EIATTR_ANNOTATIONS
	.align		4
        /*0024*/ 	.byte	0x04, 0x55
        /*0026*/ 	.short	(.L_22 - .L_21)


	//   ....[0]....
.L_21:
        /*0028*/ 	.word	0x00000001
        /*002c*/ 	.byte	0x50, 0x06, 0x00, 0x00, 0x01, 0x00, 0x00, 0x00, 0x80, 0x08, 0x00, 0x00, 0x01, 0x00, 0x00, 0x00
        /* <DEDUP_REMOVED lines=188> */
        /*0bfc*/ 	.byte	0x80, 0x02, 0x01, 0x00, 0x01, 0x00, 0x00, 0x00, 0xd0, 0x02, 0x01, 0x00


	//----- nvinfo : EIATTR_MERCURY_ISA_VERSION
	.align		4
.L_22:
        /*0c08*/ 	.byte	0x03, 0x5f
        /*0c0a*/ 	.short	0x0101


	//----- nvinfo : EIATTR_INT_WARP_WIDE_INSTR_OFFSETS
	.align		4
        /*0c0c*/ 	.byte	0x04, 0x31
        /*0c0e*/ 	.short	(.L_24 - .L_23)


	//   ....[0]....
.L_23:
        /*0c10*/ 	.word	0x00000510


	//   ....[1]....
        /*0c14*/ 	.word	0x00000530


	//   ....[2]....
        /*0c18*/ 	.word	0x00000680


	//----- nvinfo : EIATTR_COOP_GROUP_MASK_REGIDS
	.align		4
.L_24:
        /*0c1c*/ 	.byte	0x04, 0x29
        /*0c1e*/ 	.short	(.L_26 - .L_25)


	//   ....[0]....
.L_25:
        /*0c20*/ 	.word	0xffffffff


	//   ....[1]....
        /*0c24*/ 	.word	0xffffffff


	//   ....[2]....
        /*0c28*/ 	.word	0xffffffff


	//   ....[3]....
        /*0c2c*/ 	.word	0xffffffff


	//   ....[4]....
        /*0c30*/ 	.word	0xffffffff


	//   ....[5]....
        /*0c34*/ 	.word	0xffffffff


	//----- nvinfo : EIATTR_COOP_GROUP_INSTR_OFFSETS
	.align		4
.L_26:
        /*0c38*/ 	.byte	0x04, 0x28
        /*0c3a*/ 	.short	(.L_28 - .L_27)


	//   ....[0]....
.L_27:
        /*0c3c*/ 	.word	0x00000070


	//   ....[1]....
        /*0c40*/ 	.word	0x00000080


	//   ....[2]....
        /*0c44*/ 	.word	0x000001a0


	//   ....[3]....
        /*0c48*/ 	.word	0x000003a0


	//   ....[4]....
        /*0c4c*/ 	.word	0x00000790


	//   ....[5]....
        /*0c50*/ 	.word	0x00001510


	//----- nvinfo : EIATTR_REG_RECONFIG
	.align		4
.L_28:
        /*0c54*/ 	.byte	0x01, 0x54
	.zero		2


	//----- nvinfo : EIATTR_MBARRIER_INSTR_OFFSETS
	.align		4
        /*0c58*/ 	.byte	0x04, 0x39
        /*0c5a*/ 	.short	(.L_30 - .L_29)


	//   ....[0]....
.L_29:
        /*0c5c*/ 	.word	0x00000320
        /*0c60*/ 	.word	0x000000ff
        /*0c64*/ 	.word	0x00000000
        /*0c68*/ 	.short	0x0100
        /*0c6a*/ 	.byte	0x09
	.zero		1


	//   ....[1]....
        /*0c6c*/ 	.word	0x00000330
        /*0c70*/ 	.word	0x000000ff
        /*0c74*/ 	.word	0x00000018
        /*0c78*/ 	.short	0x0100
        /*0c7a*/ 	.byte	0x09
	.zero		1


	//   ....[2]....
        /*0c7c*/ 	.word	0x00000340
        /*0c80*/ 	.word	0x000000ff
        /*0c84*/ 	.word	0x00000008
        /*0c88*/ 	.short	0x0100
        /*0c8a*/ 	.byte	0x09
	.zero		1


	//   ....[3]....
        /*0c8c*/ 	.word	0x00000350
        /*0c90*/ 	.word	0x000000ff
        /*0c94*/ 	.word	0x00000020
        /*0c98*/ 	.short	0x0100
        /*0c9a*/ 	.byte	0x09
	.zero		1


	//   ....[4]....
        /*0c9c*/ 	.word	0x00000360
        /*0ca0*/ 	.word	0x000000ff
        /*0ca4*/ 	.word	0x00000010
        /*0ca8*/ 	.short	0x0100
        /*0caa*/ 	.byte	0x09
	.zero		1


	//   ....[5]....
        /*0cac*/ 	.word	0x00000370
        /*0cb0*/ 	.word	0x000000ff
        /*0cb4*/ 	.word	0x00000028
        /*0cb8*/ 	.short	0x0100
        /*0cba*/ 	.byte	0x09
	.zero		1


	//   ....[6]....
        /*0cbc*/ 	.word	0x00000710
        /*0cc0*/ 	.word	0x000000ff
        /*0cc4*/ 	.word	0x00000040
        /*0cc8*/ 	.short	0x0100
        /*0cca*/ 	.byte	0x06
	.zero		1


	//   ....[7]....
        /*0ccc*/ 	.word	0x00000740
        /*0cd0*/ 	.word	0x000000ff
        /*0cd4*/ 	.word	0x00000048
        /*0cd8*/ 	.short	0x0100
        /*0cda*/ 	.byte	0x06
	.zero		1


	//   ....[8]....
        /*0cdc*/ 	.word	0x00001d10
        /*0ce0*/ 	.word	0x000000ff
        /*0ce4*/ 	.word	0x00000000
        /*0ce8*/ 	.short	0x010a
        /*0cea*/ 	.byte	0x06
	.zero		1


	//   ....[9]....
        /*0cec*/ 	.word	0x00001d50
        /*0cf0*/ 	.word	0x000000ff
        /*0cf4*/ 	.word	0x00000000
        /*0cf8*/ 	.short	0x010a
        /*0cfa*/ 	.byte	0x06
	.zero		1


	//   ....[10]....
        /*0cfc*/ 	.word	0x00003020
        /*0d00*/ 	.word	0x000000ff
        /*0d04*/ 	.word	0x00000000
        /*0d08*/ 	.short	0x010a
        /*0d0a*/ 	.byte	0x09
	.zero		1


	//   ....[11]....
        /*0d0c*/ 	.word	0x00003060
        /*0d10*/ 	.word	0x000000ff
        /*0d14*/ 	.word	0x00000000
        /*0d18*/ 	.short	0x010a
        /*0d1a*/ 	.byte	0x09
	.zero		1


	//   ....[12]....
        /*0d1c*/ 	.word	0x00004170
        /*0d20*/ 	.word	0x000000e5
        /*0d24*/ 	.word	0x00000000
        /*0d28*/ 	.short	0x0101
        /*0d2a*/ 	.byte	0x3f
	.zero		1


	//   ....[13]....
        /*0d2c*/ 	.word	0x00005340
        /*0d30*/ 	.word	0x00000018
        /*0d34*/ 	.word	0x00000000
        /*0d38*/ 	.short	0x0101
        /*0d3a*/ 	.byte	0x3f
	.zero		1


	//   ....[14]....
        /*0d3c*/ 	.word	0x0000f550
        /*0d40*/ 	.word	0x0000000d
        /*0d44*/ 	.word	0x00000018
        /*0d48*/ 	.short	0x010a
        /*0d4a*/ 	.byte	0x3f
	.zero		1


	//   ....[15]....
        /*0d4c*/ 	.word	0x0000f920
        /*0d50*/ 	.word	0x00000005
        /*0d54*/ 	.word	0x00000048
        /*0d58*/ 	.short	0x0101
        /*0d5a*/ 	.byte	0x3f
	.zero		1


	//   ....[16]....
        /*0d5c*/ 	.word	0x000100b0
        /*0d60*/ 	.word	0x00000007
        /*0d64*/ 	.word	0x00000000
        /*0d68*/ 	.short	0x010a
        /*0d6a*/ 	.byte	0x3f
	.zero		1


	//   ....[17]....
        /*0d6c*/ 	.word	0x00010130
        /*0d70*/ 	.word	0x00000006
        /*0d74*/ 	.word	0x00000000
        /*0d78*/ 	.short	0x010a
        /*0d7a*/ 	.byte	0x3f
	.zero		1


	//   ....[18]....
        /*0d7c*/ 	.word	0x000101c0
        /*0d80*/ 	.word	0x00000003
        /*0d84*/ 	.word	0x00000000
        /*0d88*/ 	.short	0x010a
        /*0d8a*/ 	.byte	0x3f
	.zero		1


	//   ....[19]....
        /*0d8c*/ 	.word	0x00010230
        /*0d90*/ 	.word	0x00000003
        /*0d94*/ 	.word	0x00000000
        /*0d98*/ 	.short	0x010a
        /*0d9a*/ 	.byte	0x3f
	.zero		1


	//   ....[20]....
        /*0d9c*/ 	.word	0x000102a0
        /*0da0*/ 	.word	0x00000000
        /*0da4*/ 	.word	0x00000000
        /*0da8*/ 	.short	0x010a
        /*0daa*/ 	.byte	0x3f
	.zero		1


	//   ....[21]....
        /*0dac*/ 	.word	0x00010380
        /*0db0*/ 	.word	0x0000000d
        /*0db4*/ 	.word	0x00000018
        /*0db8*/ 	.short	0x010a
        /*0dba*/ 	.byte	0x3f
	.zero		1


	//   ....[22]....
        /*0dbc*/ 	.word	0x00010450
        /*0dc0*/ 	.word	0x00000007
        /*0dc4*/ 	.word	0x00000000
        /*0dc8*/ 	.short	0x010a
        /*0dca*/ 	.byte	0x3f
	.zero		1


	//   ....[23]....
        /*0dcc*/ 	.word	0x000104a0
        /*0dd0*/ 	.word	0x00000006
        /*0dd4*/ 	.word	0x00000000
        /*0dd8*/ 	.short	0x010a
        /*0dda*/ 	.byte	0x3f
	.zero		1


	//----- nvinfo : EIATTR_NUM_MBARRIERS
	.align		4
.L_30:
        /*0ddc*/ 	.byte	0x03, 0x38
        /*0dde*/ 	.short	0x0008


	//----- nvinfo : EIATTR_EXIT_INSTR_OFFSETS
	.align		4
        /*0de0*/ 	.byte	0x04, 0x1c
        /*0de2*/ 	.short	(.L_32 - .L_31)


	//   ....[0]....
.L_31:
        /*0de4*/ 	.word	0x00000920


	//   ....[1]....
        /*0de8*/ 	.word	0x000011b0


	//   ....[2]....
        /*0dec*/ 	.word	0x0000ec40


	//   ....[3]....
        /*0df0*/ 	.word	0x0000f1d0


	//   ....[4]....
        /*0df4*/ 	.word	0x00010210


	//----- nvinfo : EIATTR_MAX_THREADS
	.align		4
.L_32:
        /*0df8*/ 	.byte	0x04, 0x05
        /*0dfa*/ 	.short	(.L_34 - .L_33)
.L_33:
        /*0dfc*/ 	.word	0x00000180
        /*0e00*/ 	.word	0x00000001
        /*0e04*/ 	.word	0x00000001


	//----- nvinfo : EIATTR_CRS_STACK_SIZE
	.align		4
.L_34:
        /*0e08*/ 	.byte	0x04, 0x1e
        /*0e0a*/ 	.short	(.L_36 - .L_35)
.L_35:
        /*0e0c*/ 	.word	0x00000000


	//----- nvinfo : EIATTR_CBANK_PARAM_SIZE
	.align		4
.L_36:
        /*0e10*/ 	.byte	0x03, 0x19
        /*0e12*/ 	.short	0x0470


	//----- nvinfo : EIATTR_PARAM_CBANK
	.align		4
        /*0e14*/ 	.byte	0x04, 0x0a
        /*0e16*/ 	.short	(.L_38 - .L_37)
	.align		4
.L_37:
        /*0e18*/ 	.word	index@(.nv.constant0._ZN7cutlass13device_kernelINS_4gemm6kernel13GemmUniversalIN4cute5tupleIJiiiiEEENS1_10collective13CollectiveMmaINS1_37MainloopSm90TmaGmmaWarpSpecializedFP8ILi3ENS5_IJNS4_1CILi1EEENSA_ILi2EEESB_EEENS1_35KernelTmaWarpSpecializedCooperativeEEENS5_IJNSA_ILi128EEENSA_ILi256EEESG_EEENS_12float_e4m3_tENS5_IJlSB_lEEESJ_SK_NS4_8TiledMMAINS4_8MMA_AtomIJNS4_4SM904GMMA31MMA_64x256x32_F32E4M3E4M3_SS_TNILNSO_7ScaleInE1ELSQ_1EEEEEENS4_6LayoutINS5_IJSC_SB_SB_EEENS5_IJSB_NSA_ILi0EEESV_EEEEENS5_IJNS4_10UnderscoreESY_SY_EEEEENS4_23SM90_TMA_LOAD_MULTICASTENS4_14ComposedLayoutINS4_7SwizzleILi3ELi4ELi3EEENS4_18smem_ptr_flag_bitsILi8EEENST_INS5_IJNSA_ILi8EEESG_EEENS5_IJSG_SB_EEEEEEEvNS4_8identityENS4_13SM90_TMA_LOADES1B_vS1C_EENS_8epilogue10collective6detail29Sm90TmaWarpSpecializedAdapterINS1G_15DefaultEpilogueISJ_SK_SK_NS1F_6thread17LinearCombinationISJ_Li1EffLNS1K_9ScaleType4KindE0ELNS_15FloatRoundStyleE2ESJ_EENS1_15EpilogueDefaultEEEEEvvEEEEvNT_6ParamsE)
        /*0e1c*/ 	.short	0x0210
        /*0e1e*/ 	.short	0x0470


	//----- nvinfo : EIATTR_SW_WAR
	.align		4
.L_38:
        /*0e20*/ 	.byte	0x04, 0x36
        /*0e22*/ 	.short	(.L_40 - .L_39)
.L_39:
        /*0e24*/ 	.word	0x00000008
.L_40:


//--------------------- .nv.callgraph             --------------------------
	.section	.nv.callgraph,"",@"SHT_CUDA_CALLGRAPH"
	.align	4
	.sectionentsize	8
	.align		4
        /*0000*/ 	.word	0x00000000
	.align		4
        /*0004*/ 	.word	0xffffffff
	.align		4
        /*0008*/ 	.word	0x00000000
	.align		4
        /*000c*/ 	.word	0xfffffffe
	.align		4
        /*0010*/ 	.word	0x00000000
	.align		4
        /*0014*/ 	.word	0xfffffffd
	.align		4
        /*0018*/ 	.word	0x00000000
	.align		4
        /*001c*/ 	.word	0xfffffffc


//--------------------- .nv.constant4             --------------------------
	.section	.nv.constant4,"a",@progbits
	.align	8
	.align		8
.nv.constant4:
        /*0000*/ 	.dword	_ZN39_INTERNAL_a74b8845_4_k_cu_f1676f8a_41234cuda3std3__45__cpo5beginE
	.align		8
        /*0008*/ 	.dword	_ZN39_INTERNAL_a74b8845_4_k_cu_f1676f8a_41234cuda3std3__45__cpo3endE
	.align		8
        /*0010*/ 	.dword	_ZN39_INTERNAL_a74b8845_4_k_cu_f1676f8a_41234cuda3std3__45__cpo6cbeginE
	.align		8
        /*0018*/ 	.dword	_ZN39_INTERNAL_a74b8845_4_k_cu_f1676f8a_41234cuda3std3__45__cpo4cendE
	.align		8
        /*0020*/ 	.dword	_ZN39_INTERNAL_a74b8845_4_k_cu_f1676f8a_41234cuda3std3__441_GLOBAL__N__a74b8845_4_k_cu_f1676f8a_41236ignoreE
	.align		8
        /*0028*/ 	.dword	_ZN39_INTERNAL_a74b8845_4_k_cu_f1676f8a_41234cuda3std3__419piecewise_constructE
	.align		8
        /*0030*/ 	.dword	_ZN39_INTERNAL_a74b8845_4_k_cu_f1676f8a_41234cuda3std3__48in_placeE
	.align		8
        /*0038*/ 	.dword	_ZN39_INTERNAL_a74b8845_4_k_cu_f1676f8a_41234cuda3std6ranges3__45__cpo4swapE
	.align		8
        /*0040*/ 	.dword	_ZN39_INTERNAL_a74b8845_4_k_cu_f1676f8a_41234cuda3std6ranges3__45__cpo9iter_moveE
	.align		8
        /*0048*/ 	.dword	_ZN39_INTERNAL_a74b8845_4_k_cu_f1676f8a_41234cute7productE
	.align		8
        /*0050*/ 	.dword	_ZN39_INTERNAL_a74b8845_4_k_cu_f1676f8a_41234cute1_E


//--------------------- .text._ZN7cutlass13device_kernelINS_4gemm6kernel13GemmUniversalIN4cute5tupleIJiiiiEEENS1_10collective13CollectiveMmaINS1_37MainloopSm90TmaGmmaWarpSpecializedFP8ILi3ENS5_IJNS4_1CILi1EEENSA_ILi2EEESB_EEENS1_35KernelTmaWarpSpecializedCooperativeEEENS5_IJNSA_ILi128EEENSA_ILi256EEESG_EEENS_12float_e4m3_tENS5_IJlSB_lEEESJ_SK_NS4_8TiledMMAINS4_8MMA_AtomIJNS4_4SM904GMMA31MMA_64x256x32_F32E4M3E4M3_SS_TNILNSO_7ScaleInE1ELSQ_1EEEEEENS4_6LayoutINS5_IJSC_SB_SB_EEENS5_IJSB_NSA_ILi0EEESV_EEEEENS5_IJNS4_10UnderscoreESY_SY_EEEEENS4_23SM90_TMA_LOAD_MULTICASTENS4_14ComposedLayoutINS4_7SwizzleILi3ELi4ELi3EEENS4_18smem_ptr_flag_bitsILi8EEENST_INS5_IJNSA_ILi8EEESG_EEENS5_IJSG_SB_EEEEEEEvNS4_8identityENS4_13SM90_TMA_LOADES1B_vS1C_EENS_8epilogue10collective6detail29Sm90TmaWarpSpecializedAdapterINS1G_15DefaultEpilogueISJ_SK_SK_NS1F_6thread17LinearCombinationISJ_Li1EffLNS1K_9ScaleType4KindE0ELNS_15FloatRoundStyleE2ESJ_EENS1_15EpilogueDefaultEEEEEvvEEEEvNT_6ParamsE --------------------------
	.section	.text._ZN7cutlass13device_kernelINS_4gemm6kernel13GemmUniversalIN4cute5tupleIJiiiiEEENS1_10collective13CollectiveMmaINS1_37MainloopSm90TmaGmmaWarpSpecializedFP8ILi3ENS5_IJNS4_1CILi1EEENSA_ILi2EEESB_EEENS1_35KernelTmaWarpSpecializedCooperativeEEENS5_IJNSA_ILi128EEENSA_ILi256EEESG_EEENS_12float_e4m3_tENS5_IJlSB_lEEESJ_SK_NS4_8TiledMMAINS4_8MMA_AtomIJNS4_4SM904GMMA31MMA_64x256x32_F32E4M3E4M3_SS_TNILNSO_7ScaleInE1ELSQ_1EEEEEENS4_6LayoutINS5_IJSC_SB_SB_EEENS5_IJSB_NSA_ILi0EEESV_EEEEENS5_IJNS4_10UnderscoreESY_SY_EEEEENS4_23SM90_TMA_LOAD_MULTICASTENS4_14ComposedLayoutINS4_7SwizzleILi3ELi4ELi3EEENS4_18smem_ptr_flag_bitsILi8EEENST_INS5_IJNSA_ILi8EEESG_EEENS5_IJSG_SB_EEEEEEEvNS4_8identityENS4_13SM90_TMA_LOADES1B_vS1C_EENS_8epilogue10collective6detail29Sm90TmaWarpSpecializedAdapterINS1G_15DefaultEpilogueISJ_SK_SK_NS1F_6thread17LinearCombinationISJ_Li1EffLNS1K_9ScaleType4KindE0ELNS_15FloatRoundStyleE2ESJ_EENS1_15EpilogueDefaultEEEEEvvEEEEvNT_6ParamsE,"ax",@progbits
	.align	128
.text._ZN7cutlass13device_kernelINS_4gemm6kernel13GemmUniversalIN4cute5tupleIJiiiiEEENS1_10collective13CollectiveMmaINS1_37MainloopSm90TmaGmmaWarpSpecializedFP8ILi3ENS5_IJNS4_1CILi1EEENSA_ILi2EEESB_EEENS1_35KernelTmaWarpSpecializedCooperativeEEENS5_IJNSA_ILi128EEENSA_ILi256EEESG_EEENS_12float_e4m3_tENS5_IJlSB_lEEESJ_SK_NS4_8TiledMMAINS4_8MMA_AtomIJNS4_4SM904GMMA31MMA_64x256x32_F32E4M3E4M3_SS_TNILNSO_7ScaleInE1ELSQ_1EEEEEENS4_6LayoutINS5_IJSC_SB_SB_EEENS5_IJSB_NSA_ILi0EEESV_EEEEENS5_IJNS4_10UnderscoreESY_SY_EEEEENS4_23SM90_TMA_LOAD_MULTICASTENS4_14ComposedLayoutINS4_7SwizzleILi3ELi4ELi3EEENS4_18smem_ptr_flag_bitsILi8EEENST_INS5_IJNSA_ILi8EEESG_EEENS5_IJSG_SB_EEEEEEEvNS4_8identityENS4_13SM90_TMA_LOADES1B_vS1C_EENS_8epilogue10collective6detail29Sm90TmaWarpSpecializedAdapterINS1G_15DefaultEpilogueISJ_SK_SK_NS1F_6thread17LinearCombinationISJ_Li1EffLNS1K_9ScaleType4KindE0ELNS_15FloatRoundStyleE2ESJ_EENS1_15EpilogueDefaultEEEEEvvEEEEvNT_6ParamsE:
        .type           _ZN7cutlass13device_kernelINS_4gemm6kernel13GemmUniversalIN4cute5tupleIJiiiiEEENS1_10collective13CollectiveMmaINS1_37MainloopSm90TmaGmmaWarpSpecializedFP8ILi3ENS5_IJNS4_1CILi1EEENSA_ILi2EEESB_EEENS1_35KernelTmaWarpSpecializedCooperativeEEENS5_IJNSA_ILi128EEENSA_ILi256EEESG_EEENS_12float_e4m3_tENS5_IJlSB_lEEESJ_SK_NS4_8TiledMMAINS4_8MMA_AtomIJNS4_4SM904GMMA31MMA_64x256x32_F32E4M3E4M3_SS_TNILNSO_7ScaleInE1ELSQ_1EEEEEENS4_6LayoutINS5_IJSC_SB_SB_EEENS5_IJSB_NSA_ILi0EEESV_EEEEENS5_IJNS4_10UnderscoreESY_SY_EEEEENS4_23SM90_TMA_LOAD_MULTICASTENS4_14ComposedLayoutINS4_7SwizzleILi3ELi4ELi3EEENS4_18smem_ptr_flag_bitsILi8EEENST_INS5_IJNSA_ILi8EEESG_EEENS5_IJSG_SB_EEEEEEEvNS4_8identityENS4_13SM90_TMA_LOADES1B_vS1C_EENS_8epilogue10collective6detail29Sm90TmaWarpSpecializedAdapterINS1G_15DefaultEpilogueISJ_SK_SK_NS1F_6thread17LinearCombinationISJ_Li1EffLNS1K_9ScaleType4KindE0ELNS_15FloatRoundStyleE2ESJ_EENS1_15EpilogueDefaultEEEEEvvEEEEvNT_6ParamsE,@function
        .size           _ZN7cutlass13device_kernelINS_4gemm6kernel13GemmUniversalIN4cute5tupleIJiiiiEEENS1_10collective13CollectiveMmaINS1_37MainloopSm90TmaGmmaWarpSpecializedFP8ILi3ENS5_IJNS4_1CILi1EEENSA_ILi2EEESB_EEENS1_35KernelTmaWarpSpecializedCooperativeEEENS5_IJNSA_ILi128EEENSA_ILi256EEESG_EEENS_12float_e4m3_tENS5_IJlSB_lEEESJ_SK_NS4_8TiledMMAINS4_8MMA_AtomIJNS4_4SM904GMMA31MMA_64x256x32_F32E4M3E4M3_SS_TNILNSO_7ScaleInE1ELSQ_1EEEEEENS4_6LayoutINS5_IJSC_SB_SB_EEENS5_IJSB_NSA_ILi0EEESV_EEEEENS5_IJNS4_10UnderscoreESY_SY_EEEEENS4_23SM90_TMA_LOAD_MULTICASTENS4_14ComposedLayoutINS4_7SwizzleILi3ELi4ELi3EEENS4_18smem_ptr_flag_bitsILi8EEENST_INS5_IJNSA_ILi8EEESG_EEENS5_IJSG_SB_EEEEEEEvNS4_8identityENS4_13SM90_TMA_LOADES1B_vS1C_EENS_8epilogue10collective6detail29Sm90TmaWarpSpecializedAdapterINS1G_15DefaultEpilogueISJ_SK_SK_NS1F_6thread17LinearCombinationISJ_Li1EffLNS1K_9ScaleType4KindE0ELNS_15FloatRoundStyleE2ESJ_EENS1_15EpilogueDefaultEEEEEvvEEEEvNT_6ParamsE,(.L_x_332 - _ZN7cutlass13device_kernelINS_4gemm6kernel13GemmUniversalIN4cute5tupleIJiiiiEEENS1_10collective13CollectiveMmaINS1_37MainloopSm90TmaGmmaWarpSpecializedFP8ILi3ENS5_IJNS4_1CILi1EEENSA_ILi2EEESB_EEENS1_35KernelTmaWarpSpecializedCooperativeEEENS5_IJNSA_ILi128EEENSA_ILi256EEESG_EEENS_12float_e4m3_tENS5_IJlSB_lEEESJ_SK_NS4_8TiledMMAINS4_8MMA_AtomIJNS4_4SM904GMMA31MMA_64x256x32_F32E4M3E4M3_SS_TNILNSO_7ScaleInE1ELSQ_1EEEEEENS4_6LayoutINS5_IJSC_SB_SB_EEENS5_IJSB_NSA_ILi0EEESV_EEEEENS5_IJNS4_10UnderscoreESY_SY_EEEEENS4_23SM90_TMA_LOAD_MULTICASTENS4_14ComposedLayoutINS4_7SwizzleILi3ELi4ELi3EEENS4_18smem_ptr_flag_bitsILi8EEENST_INS5_IJNSA_ILi8EEESG_EEENS5_IJSG_SB_EEEEEEEvNS4_8identityENS4_13SM90_TMA_LOADES1B_vS1C_EENS_8epilogue10collective6detail29Sm90TmaWarpSpecializedAdapterINS1G_15DefaultEpilogueISJ_SK_SK_NS1F_6thread17LinearCombinationISJ_Li1EffLNS1K_9ScaleType4KindE0ELNS_15FloatRoundStyleE2ESJ_EENS1_15EpilogueDefaultEEEEEvvEEEEvNT_6ParamsE)
        .other          _ZN7cutlass13device_kernelINS_4gemm6kernel13GemmUniversalIN4cute5tupleIJiiiiEEENS1_10collective13CollectiveMmaINS1_37MainloopSm90TmaGmmaWarpSpecializedFP8ILi3ENS5_IJNS4_1CILi1EEENSA_ILi2EEESB_EEENS1_35KernelTmaWarpSpecializedCooperativeEEENS5_IJNSA_ILi128EEENSA_ILi256EEESG_EEENS_12float_e4m3_tENS5_IJlSB_lEEESJ_SK_NS4_8TiledMMAINS4_8MMA_AtomIJNS4_4SM904GMMA31MMA_64x256x32_F32E4M3E4M3_SS_TNILNSO_7ScaleInE1ELSQ_1EEEEEENS4_6LayoutINS5_IJSC_SB_SB_EEENS5_IJSB_NSA_ILi0EEESV_EEEEENS5_IJNS4_10UnderscoreESY_SY_EEEEENS4_23SM90_TMA_LOAD_MULTICASTENS4_14ComposedLayoutINS4_7SwizzleILi3ELi4ELi3EEENS4_18smem_ptr_flag_bitsILi8EEENST_INS5_IJNSA_ILi8EEESG_EEENS5_IJSG_SB_EEEEEEEvNS4_8identityENS4_13SM90_TMA_LOADES1B_vS1C_EENS_8epilogue10collective6detail29Sm90TmaWarpSpecializedAdapterINS1G_15DefaultEpilogueISJ_SK_SK_NS1F_6thread17LinearCombinationISJ_Li1EffLNS1K_9ScaleType4KindE0ELNS_15FloatRoundStyleE2ESJ_EENS1_15EpilogueDefaultEEEEEvvEEEEvNT_6ParamsE,@"STO_CUDA_ENTRY STV_DEFAULT"
_ZN7cutlass13device_kernelINS_4gemm6kernel13GemmUniversalIN4cute5tupleIJiiiiEEENS1_10collective13CollectiveMmaINS1_37MainloopSm90TmaGmmaWarpSpecializedFP8ILi3ENS5_IJNS4_1CILi1EEENSA_ILi2EEESB_EEENS1_35KernelTmaWarpSpecializedCooperativeEEENS5_IJNSA_ILi128EEENSA_ILi256EEESG_EEENS_12float_e4m3_tENS5_IJlSB_lEEESJ_SK_NS4_8TiledMMAINS4_8MMA_AtomIJNS4_4SM904GMMA31MMA_64x256x32_F32E4M3E4M3_SS_TNILNSO_7ScaleInE1ELSQ_1EEEEEENS4_6LayoutINS5_IJSC_SB_SB_EEENS5_IJSB_NSA_ILi0EEESV_EEEEENS5_IJNS4_10UnderscoreESY_SY_EEEEENS4_23SM90_TMA_LOAD_MULTICASTENS4_14ComposedLayoutINS4_7SwizzleILi3ELi4ELi3EEENS4_18smem_ptr_flag_bitsILi8EEENST_INS5_IJNSA_ILi8EEESG_EEENS5_IJSG_SB_EEEEEEEvNS4_8identityENS4_13SM90_TMA_LOADES1B_vS1C_EENS_8epilogue10collective6detail29Sm90TmaWarpSpecializedAdapterINS1G_15DefaultEpilogueISJ_SK_SK_NS1F_6thread17LinearCombinationISJ_Li1EffLNS1K_9ScaleType4KindE0ELNS_15FloatRoundStyleE2ESJ_EENS1_15EpilogueDefaultEEEEEvvEEEEvNT_6ParamsE:
[----:B------:R-:W0:Y:S02]  /*0000*/  LDC R1, c[0x0][0x28] ;  /* 0x00000a00ff017b82 */ /* 0x000e240000000800 */
[----:B0-----:R-:W-:Y:S01]  /*0010*/  VIADD R1, R1, 0xffffff08 ;  /* 0xffffff0801017836 */ /* 0x001fe20000000000 */
[----:B------:R-:W0:Y:S01]  /*0020*/  S2R R5, SR_TID.X ;  /* 0x0000000000057919 */ /* 0x000e220000002100 */
[----:B------:R-:W-:Y:S01]  /*0030*/  ELECT P0, URZ, PT ;  /* 0x00000000003f782f */ /* 0x000fe20003800000 */
[----:B------:R-:W-:Y:S01]  /*0040*/  BSSY B0, `(.L_x_0) ;  /* 0x0000015000007945 */ /* 0x000fe20003800000 */
[--C-:B0-----:R-:W-:Y:S02]  /*0050*/  SHF.R.U32.HI R0, RZ, 0x5, R5.reuse ;  /* 0x00000005ff007819 */ /* 0x101fe40000011605 */
[----:B------:R-:W-:-:S03]  /*0060*/  SHF.R.U32.HI R2, RZ, 0x7, R5 ;  /* 0x00000007ff027819 */ /* 0x000fc60000011605 */
[----:B------:R-:W0:Y:S04]  /*0070*/  SHFL.IDX PT, R3, R0, RZ, 0x1f ;  /* 0x00001fff00037589 */ /* 0x000e2800000e0000 */
[----:B------:R-:W1:Y:S01]  /*0080*/  SHFL.IDX PT, R2, R2, RZ, 0x1f ;  /* 0x00001fff02027589 */ /* 0x000e6200000e0000 */
[----:B0-----:R-:W-:Y:S02]  /*0090*/  R2UR UR4, R3 ;  /* 0x00000000030472ca */ /* 0x001fe400000e0000 */
[----:B-1----:R-:W-:-:S11]  /*00a0*/  R2UR UR6, R2 ;  /* 0x00000000020672ca */ /* 0x002fd600000e0000 */
[----:B------:R-:W-:Y:S02]  /*00b0*/  USHF.R.S32.HI UR5, URZ, 0x1f, UR4 ;  /* 0x0000001f3f057899 */ /* 0x000fe40008011404 */
[----:B------:R-:W-:Y:S02]  /*00c0*/  ISETP.NE.OR P0, PT, RZ, UR4, !P0 ;  /* 0x00000004ff007c0c */ /* 0x000fe4000c705670 */
[----:B------:R-:W-:-:S04]  /*00d0*/  ULEA.HI UR5, UR5, UR4, URZ, 0x2 ;  /* 0x0000000405057291 */ /* 0x000fc8000f8f103f */
[----:B------:R-:W-:-:S04]  /*00e0*/  ULOP3.LUT UR5, UR5, 0xfffffffc, URZ, 0xc0, !UPT ;  /* 0xfffffffc05057892 */ /* 0x000fc8000f8ec03f */
[----:B------:R-:W-:-:S03]  /*00f0*/  UIADD3 UR8, UR4, -UR5, URZ ;  /* 0x8000000504087290 */ /* 0x000fc6000fffe03f */
[----:B------:R-:W-:Y:S09]  /*0100*/  @P0 BRA `(.L_x_1) ;  /* 0x0000000000200947 */ /* 0x000ff20003800000 */
[----:B------:R-:W-:Y:S02]  /*0110*/  ULDC.64 UR4, c[0x0][0x198] ;  /* 0x0000660000047ab9 */ /* 0x000fe40000000a00 */
[----:B------:R-:W-:Y:S02]  /*0120*/  UIADD3 UR10, UP0, UR4, 0xf0, URZ ;  /* 0x000000f0040a7890 */ /* 0x000fe4000ff1e03f */
[----:B------:R-:W-:Y:S02]  /*0130*/  UIADD3 UR4, UP1, UR4, 0x1f0, URZ ;  /* 0x000001f004047890 */ /* 0x000fe4000ff3e03f */
[----:B------:R-:W-:Y:S02]  /*0140*/  UIADD3.X UR11, URZ, UR5, URZ, UP0, !UPT ;  /* 0x000000053f0b7290 */ /* 0x000fe400087fe43f */
[----:B------:R-:W-:-:S07]  /*0150*/  UIADD3.X UR5, URZ, UR5, URZ, UP1, !UPT ;  /* 0x000000053f057290 */ /* 0x000fce0008ffe43f */
[----:B------:R0:W-:Y:S02]  /*0160*/  UTMACCTL.PF [UR10] ;  /* 0x000000000a0079b9 */ /* 0x0001e40008040000 */
[----:B------:R0:W-:Y:S02]  /*0170*/  UTMACCTL.PF [UR4] ;  /* 0x00000000040079b9 */ /* 0x0001e40008040000 */
[----:B0-----:R-:W-:Y:S01]  /*0180*/  NOP ;  /* 0x0000000000007918 */ /* 0x001fe20000000000 */
.L_x_1:
[----:B------:R-:W-:Y:S05]  /*0190*/  BSYNC B0 ;  /* 0x0000000000007941 */ /* 0x000fea0003800000 */
.L_x_0:
[----:B------:R-:W0:Y:S01]  /*01a0*/  SHFL.IDX PT, R3, R0, RZ, 0x1f ;  /* 0x00001fff00037589 */ /* 0x000e2200000e0000 */
[----:B------:R-:W-:Y:S01]  /*01b0*/  UISETP.NE.AND UP0, UPT, UR8, 0x3, UPT ;  /* 0x000000030800788c */ /* 0x000fe2000bf05270 */
[----:B------:R-:W-:Y:S01]  /*01c0*/  ISETP.NE.AND P2, PT, RZ, UR6, PT ;  /* 0x00000006ff007c0c */ /* 0x000fe2000bf45270 */
[----:B------:R-:W-:Y:S02]  /*01d0*/  UIADD3 UR10, UR6, -0x1, URZ ;  /* 0xffffffff060a7890 */ /* 0x000fe4000fffe03f */
[----:B------:R-:W-:Y:S02]  /*01e0*/  UISETP.EQ.OR UP0, UPT, UR8, URZ, !UP0 ;  /* 0x0000003f0800728c */ /* 0x000fe4000c702670 */
[----:B------:R-:W-:Y:S02]  /*01f0*/  UISETP.GE.U32.AND UP1, UPT, UR10, 0x2, UPT ;  /* 0x000000020a00788c */ /* 0x000fe4000bf26070 */
[----:B------:R-:W-:-:S04]  /*0200*/  UISETP.EQ.AND UP0, UPT, UR6, URZ, UP0 ;  /* 0x0000003f0600728c */ /* 0x000fc80008702270 */
[----:B------:R-:W-:-:S04]  /*0210*/  USEL UR13, URZ, 0x1, !UP0 ;  /* 0x000000013f0d7887 */ /* 0x000fc8000c000000 */
[----:B------:R-:W-:Y:S01]  /*0220*/  USEL UR13, UR13, 0x2, UP1 ;  /* 0x000000020d0d7887 */ /* 0x000fe20008800000 */
[----:B0-----:R-:W-:-:S13]  /*0230*/  ISETP.NE.AND P0, PT, R3, RZ, PT ;  /* 0x000000ff0300720c */ /* 0x001fda0003f05270 */
[----:B------:R-:W-:Y:S05]  /*0240*/  @P0 BRA `(.L_x_2) ;  /* 0x0000000000500947 */ /* 0x000fea0003800000 */
[----:B------:R-:W0:Y:S01]  /*0250*/  S2UR UR9, SR_CgaCtaId ;  /* 0x00000000000979c3 */ /* 0x000e220000008800 */
[----:B------:R-:W-:Y:S01]  /*0260*/  UMOV UR4, 0x400 ;  /* 0x0000040000047882 */ /* 0x000fe20000000000 */
[----:B------:R-:W-:Y:S01]  /*0270*/  UMOV UR5, 0x1 ;  /* 0x0000000100057882 */ /* 0x000fe20000000000 */
[----:B------:R-:W-:Y:S01]  /*0280*/  UMOV UR6, 0x4 ;  /* 0x0000000400067882 */ /* 0x000fe20000000000 */
[----:B------:R-:W-:Y:S01]  /*0290*/  ELECT P0, URZ, PT ;  /* 0x00000000003f782f */ /* 0x000fe20003800000 */
[----:B------:R-:W-:-:S04]  /*02a0*/  UIADD3 UR6, -UR6, 0x100000, URZ ;  /* 0x0010000006067890 */ /* 0x000fc8000fffe13f */
[----:B------:R-:W-:Y:S02]  /*02b0*/  USHF.L.U32 UR7, UR6, 0xb, URZ ;  /* 0x0000000b06077899 */ /* 0x000fe4000800063f */
[----:B------:R-:W-:Y:S02]  /*02c0*/  USHF.L.U32 UR6, UR6, 0x1, URZ ;  /* 0x0000000106067899 */ /* 0x000fe4000800063f */
[----:B0-----:R-:W-:Y:S02]  /*02d0*/  ULEA UR9, UR9, UR4, 0x18 ;  /* 0x0000000409097291 */ /* 0x001fe4000f8ec03f */
[----:B------:R-:W-:-:S04]  /*02e0*/  UIADD3 UR4, -UR5, 0x100000, URZ ;  /* 0x0010000005047890 */ /* 0x000fc8000fffe13f */
[----:B------:R-:W-:Y:S02]  /*02f0*/  USHF.L.U32 UR5, UR4, 0xb, URZ ;  /* 0x0000000b04057899 */ /* 0x000fe4000800063f */
[----:B------:R-:W-:Y:S01]  /*0300*/  USHF.L.U32 UR4, UR4, 0x1, URZ ;  /* 0x0000000104047899 */ /* 0x000fe2000800063f */
[----:B------:R-:W0:Y:S11]  /*0310*/  FENCE.VIEW.ASYNC.S ;  /* 0x00000000000073c6 */ /* 0x000e360000000000 */
[----:B0-----:R0:W1:Y:S01]  /*0320*/  SYNCS.EXCH.64 URZ, [UR9], UR4 ;  /* 0x00000004093f75b2 */ /* 0x0010620008000100 */
[----:B------:R0:W2:Y:S01]  /*0330*/  SYNCS.EXCH.64 URZ, [UR9+0x18], UR6 ;  /* 0x00001806093f75b2 */ /* 0x0000a20008000100 */
[----:B------:R0:W3:Y:S01]  /*0340*/  SYNCS.EXCH.64 URZ, [UR9+0x8], UR4 ;  /* 0x00000804093f75b2 */ /* 0x0000e20008000100 */
[----:B------:R0:W4:Y:S01]  /*0350*/  SYNCS.EXCH.64 URZ, [UR9+0x20], UR6 ;  /* 0x00002006093f75b2 */ /* 0x0001220008000100 */
[----:B------:R0:W0:Y:S01]  /*0360*/  SYNCS.EXCH.64 URZ, [UR9+0x10], UR4 ;  /* 0x00001004093f75b2 */ /* 0x0000220008000100 */
[----:B------:R0:W0:Y:S01]  /*0370*/  SYNCS.EXCH.64 URZ, [UR9+0x28], UR6 ;  /* 0x00002806093f75b2 */ /* 0x0000220008000100 */
[----:B------:R-:W-:Y:S01]  /*0380*/  NOP ;  /* 0x0000000000007918 */ /* 0x000fe20000000000 */
.L_x_2:
[----:B------:R-:W-:Y:S01]  /*0390*/  SHF.R.S32.HI R4, RZ, 0x1f, R5 ;  /* 0x0000001fff047819 */ /* 0x000fe20000011405 */
[----:B------:R-:W5:Y:S01]  /*03a0*/  SHFL.IDX PT, R0, R0, RZ, 0x1f ;  /* 0x00001fff00007589 */ /* 0x000f6200000e0000 */
[----:B------:R-:W-:Y:S01]  /*03b0*/  ELECT P0, URZ, PT ;  /* 0x00000000003f782f */ /* 0x000fe20003800000 */
[----:B0-----:R-:W0:Y:S01]  /*03c0*/  S2UR UR9, SR_CTAID.X ;  /* 0x00000000000979c3 */ /* 0x001e220000002500 */
[----:B------:R-:W-:Y:S01]  /*03d0*/  LEA.HI R4, R4, R5, RZ, 0x7 ;  /* 0x0000000504047211 */ /* 0x000fe200078f38ff */
[----:B------:R-:W1:Y:S01]  /*03e0*/  S2R R2, SR_CTAID.Y ;  /* 0x0000000000027919 */ /* 0x000e620000002600 */
[----:B------:R-:W-:Y:S01]  /*03f0*/  SHF.R.S32.HI R6, RZ, 0x1f, R3 ;  /* 0x0000001fff067819 */ /* 0x000fe20000011403 */
[----:B------:R-:W-:Y:S01]  /*0400*/  ULDC UR4, c[0x0][0x154] ;  /* 0x0000550000047ab9 */ /* 0x000fe20000000800 */
[----:B------:R-:W-:Y:S01]  /*0410*/  LOP3.LUT R4, R4, 0xffffff80, RZ, 0xc0, !PT ;  /* 0xffffff8004047812 */ /* 0x000fe200078ec0ff */
[----:B------:R-:W-:Y:S01]  /*0420*/  NOP ;  /* 0x0000000000007918 */ /* 0x000fe20000000000 */
[----:B------:R-:W-:Y:S01]  /*0430*/  LEA.HI R6, R6, R3, RZ, 0x2 ;  /* 0x0000000306067211 */ /* 0x000fe200078f10ff */
[----:B------:R-:W2:Y:S01]  /*0440*/  LDC R11, c[0x0][0x148] ;  /* 0x00005200ff0b7b82 */ /* 0x000ea20000000800 */
[----:B------:R-:W-:Y:S01]  /*0450*/  NOP ;  /* 0x0000000000007918 */ /* 0x000fe20000000000 */
[----:B------:R-:W-:Y:S01]  /*0460*/  IMAD.IADD R4, R5, 0x1, -R4 ;  /* 0x0000000105047824 */ /* 0x000fe200078e0a04 */
[----:B------:R-:W-:-:S04]  /*0470*/  LOP3.LUT R6, R6, 0x3ffffffc, RZ, 0xc0, !PT ;  /* 0x3ffffffc06067812 */ /* 0x000fc800078ec0ff */
[----:B------:R-:W-:Y:S01]  /*0480*/  SHF.R.S32.HI R5, RZ, 0x1f, R4 ;  /* 0x0000001fff057819 */ /* 0x000fe20000011404 */
[----:B------:R-:W-:Y:S01]  /*0490*/  IMAD.IADD R6, R3, 0x1, -R6 ;  /* 0x0000000103067824 */ /* 0x000fe200078e0a06 */
[----:B------:R-:W3:Y:S02]  /*04a0*/  LDC R8, c[0x0][0x144] ;  /* 0x00005100ff087b82 */ /* 0x000ee40000000800 */
[----:B------:R-:W-:Y:S02]  /*04b0*/  LEA.HI R5, R5, R4, RZ, 0x3 ;  /* 0x0000000405057211 */ /* 0x000fe400078f18ff */
[----:B-----5:R-:W-:Y:S02]  /*04c0*/  ISETP.NE.OR P0, PT, R0, RZ, !P0 ;  /* 0x000000ff0000720c */ /* 0x020fe40004705670 */
[--C-:B------:R-:W-:Y:S02]  /*04d0*/  SHF.R.S32.HI R0, RZ, 0x3, R5.reuse ;  /* 0x00000003ff007819 */ /* 0x100fe40000011405 */
[----:B------:R-:W-:-:S04]  /*04e0*/  SHF.R.S32.HI R5, RZ, 0x1f, R5 ;  /* 0x0000001fff057819 */ /* 0x000fc80000011405 */
[----:B------:R-:W-:-:S04]  /*04f0*/  LEA.HI R5, R5, R0, RZ, 0x2 ;  /* 0x0000000005057211 */ /* 0x000fc800078f10ff */
[----:B------:R-:W-:Y:S01]  /*0500*/  LOP3.LUT R5, R5, 0xfffffffc, RZ, 0xc0, !PT ;  /* 0xfffffffc05057812 */ /* 0x000fe200078ec0ff */
[----:B------:R-:W-:Y:S01]  /*0510*/  VOTEU.ALL UP0, P0 ;  /* 0x00000000003f7886 */ /* 0x000fe20000000000 */
[----:B-1----:R-:W-:Y:S01]  /*0520*/  I2FP.F32.U32 R7, R2 ;  /* 0x0000000200077245 */ /* 0x002fe20000201000 */
[----:B------:R-:W-:Y:S02]  /*0530*/  VOTEU.ALL UP1, P0 ;  /* 0x00000000003f7886 */ /* 0x000fe40000020000 */
[----:B------:R-:W-:Y:S01]  /*0540*/  IMAD.IADD R5, R0, 0x1, -R5 ;  /* 0x0000000100057824 */ /* 0x000fe200078e0a05 */
[----:B------:R-:W1:Y:S01]  /*0550*/  @!UP0 S2UR UR7, SR_CgaCtaId ;  /* 0x00000000000789c3 */ /* 0x000e620000008800 */
[----:B0-----:R-:W-:Y:S01]  /*0560*/  I2FP.F32.U32 R0, UR9 ;  /* 0x0000000900007c45 */ /* 0x001fe20008201000 */
[----:B------:R-:W-:Y:S01]  /*0570*/  FMUL R9, R7, UR4 ;  /* 0x0000000407097c20 */ /* 0x000fe20008400000 */
[----:B------:R-:W-:Y:S01]  /*0580*/  IMAD R5, R6, 0x4, R5 ;  /* 0x0000000406057824 */ /* 0x000fe200078e0205 */
[----:B------:R-:W-:Y:S01]  /*0590*/  ULDC UR4, c[0x0][0x150] ;  /* 0x0000540000047ab9 */ /* 0x000fe20000000800 */
[----:B------:R-:W-:Y:S01]  /*05a0*/  @!UP0 UMOV UR6, 0x400 ;  /* 0x0000040000068882 */ /* 0x000fe20000000000 */
[----:B------:R-:W-:Y:S01]  /*05b0*/  FMUL R7, R0, UR4 ;  /* 0x0000000400077c20 */ /* 0x000fe20008400000 */
[----:B------:R-:W-:Y:S01]  /*05c0*/  IMAD.SHL.U32 R0, R5, 0x4, RZ ;  /* 0x0000000405007824 */ /* 0x000fe200078e00ff */
[----:B------:R-:W0:Y:S01]  /*05d0*/  LDC R6, c[0x0][0x140] ;  /* 0x00005000ff067b82 */ /* 0x000e220000000800 */
[----:B------:R-:W5:Y:S01]  /*05e0*/  F2I.U32.TRUNC.NTZ R9, R9 ;  /* 0x0000000900097305 */ /* 0x000f62000020f000 */
[----:B------:R-:W-:-:S02]  /*05f0*/  UMOV UR4, 0x20 ;  /* 0x0000002000047882 */ /* 0x000fc40000000000 */
[----:B------:R-:W-:Y:S01]  /*0600*/  LOP3.LUT R10, R5, 0xc, R0, 0x78, !PT ;  /* 0x0000000c050a7812 */ /* 0x000fe200078e7800 */
[----:B------:R-:W-:-:S04]  /*0610*/  @!UP0 UIADD3 UR4, -UR4, 0x100000, URZ ;  /* 0x0010000004048890 */ /* 0x000fc8000fffe13f */
[----:B------:R-:W-:Y:S02]  /*0620*/  @!UP0 USHF.L.U32 UR5, UR4, 0xb, URZ ;  /* 0x0000000b04058899 */ /* 0x000fe4000800063f */
[----:B------:R-:W-:Y:S01]  /*0630*/  @!UP0 USHF.L.U32 UR4, UR4, 0x1, URZ ;  /* 0x0000000104048899 */ /* 0x000fe2000800063f */
[----:B------:R-:W4:Y:S01]  /*0640*/  F2I.U32.TRUNC.NTZ R7, R7 ;  /* 0x0000000700077305 */ /* 0x000f22000020f000 */
[----:B------:R0:W-:Y:S01]  /*0650*/  STL [R1+0x70], R10 ;  /* 0x0000700a01007387 */ /* 0x0001e20000100800 */
[----:B-----5:R-:W-:Y:S01]  /*0660*/  IMAD.MOV R12, RZ, RZ, -R9 ;  /* 0x000000ffff0c7224 */ /* 0x020fe200078e0a09 */
[----:B-1----:R-:W-:Y:S01]  /*0670*/  @!UP0 ULEA UR6, UR7, UR6, 0x18 ;  /* 0x0000000607068291 */ /* 0x002fe2000f8ec03f */
[----:B------:R-:W-:Y:S02]  /*0680*/  VOTEU.ALL UP0, P0 ;  /* 0x00000000003f7886 */ /* 0x000fe40000000000 */
[----:B--2---:R-:W-:Y:S01]  /*0690*/  IMAD R5, R11, R12, R2 ;  /* 0x0000000c0b057224 */ /* 0x004fe200078e0202 */
[----:B------:R-:W-:-:S02]  /*06a0*/  LOP3.LUT P0, RZ, R4, 0x7, RZ, 0xc0, !PT ;  /* 0x0000000704ff7812 */ /* 0x000fc4000780c0ff */
[----:B0-----:R-:W-:Y:S01]  /*06b0*/  ISETP.EQ.U32.AND P4, PT, R6, 0x1, PT ;  /* 0x000000010600780c */ /* 0x001fe20003f82070 */
[----:B----4-:R-:W-:Y:S01]  /*06c0*/  IMAD.MOV R7, RZ, RZ, -R7 ;  /* 0x000000ffff077224 */ /* 0x010fe200078e0a07 */
[----:B------:R-:W-:Y:S02]  /*06d0*/  ISETP.NE.AND P1, PT, R5, R10, PT ;  /* 0x0000000a0500720c */ /* 0x000fe40003f25270 */
[----:B------:R-:W-:Y:S01]  /*06e0*/  ISETP.LT.U32.AND P0, PT, R10, 0x2, !P0 ;  /* 0x000000020a00780c */ /* 0x000fe20004701070 */
[----:B---3--:R-:W-:Y:S01]  /*06f0*/  IMAD R0, R8, R7, UR9 ;  /* 0x0000000908007e24 */ /* 0x008fe2000f8e0207 */
[----:B------:R-:W0:Y:S02]  /*0700*/  FENCE.VIEW.ASYNC.S ;  /* 0x00000000000073c6 */ /* 0x000e240000000000 */
[----:B0-----:R0:W1:Y:S02]  /*0710*/  @!UP0 SYNCS.EXCH.64 URZ, [UR6+0x40], UR4 ;  /* 0x00004004063f85b2 */ /* 0x0010640008000100 */
[----:B------:R-:W-:-:S04]  /*0720*/  ISETP.EQ.OR P1, PT, R0, RZ, !P1 ;  /* 0x000000ff0000720c */ /* 0x000fc80004f22670 */
[----:B------:R-:W-:Y:S01]  /*0730*/  PLOP3.LUT P0, PT, P0, P1, PT, 0x80, 0x0 ;  /* 0x000000000000781c */ /* 0x000fe20000703070 */
[----:B------:R0:W2:Y:S01]  /*0740*/  @!UP1 SYNCS.EXCH.64 URZ, [UR6+0x48], UR4 ;  /* 0x00004804063f95b2 */ /* 0x0000a20008000100 */
[----:B------:R-:W-:Y:S01]  /*0750*/  NOP ;  /* 0x0000000000007918 */ /* 0x000fe20000000000 */
[----:B------:R-:W-:Y:S10]  /*0760*/  @!P4 BRA `(.L_x_3) ;  /* 0x000000000008c947 */ /* 0x000ff40003800000 */
[----:B-12---:R-:W-:Y:S01]  /*0770*/  UCGABAR_ARV ;  /* 0x00000000000079c7 */ /* 0x006fe20008000000 */
[----:B------:R-:W-:Y:S05]  /*0780*/  BRA `(.L_x_4) ;  /* 0x0000000000047947 */ /* 0x000fea0003800000 */
.L_x_3:
[----:B-12---:R-:W-:Y:S01]  /*0790*/  NOP ;  /* 0x0000000000007918 */ /* 0x006fe20000000000 */
.L_x_4:
[----:B------:R-:W1:Y:S01]  /*07a0*/  LDC R3, c[0x0][0x65c] ;  /* 0x00019700ff037b82 */ /* 0x000e620000000800 */
[----:B------:R-:W-:Y:S02]  /*07b0*/  IMAD.U32 R4, RZ, RZ, UR9 ;  /* 0x00000009ff047e24 */ /* 0x000fe4000f8e00ff */
[----:B------:R-:W-:Y:S01]  /*07c0*/  IMAD.MOV.U32 R5, RZ, RZ, RZ ;  /* 0x000000ffff057224 */ /* 0x000fe200078e00ff */
[----:B-1----:R-:W-:-:S13]  /*07d0*/  ISETP.NE.AND P3, PT, R3, 0x1, PT ;  /* 0x000000010300780c */ /* 0x002fda0003f65270 */
[----:B------:R-:W1:Y:S01]  /*07e0*/  @P3 LDC R7, c[0x0][0x10] ;  /* 0x00000400ff073b82 */ /* 0x000e620000000800 */
[----:B------:R-:W-:Y:S02]  /*07f0*/  @P3 IMAD.MOV.U32 R3, RZ, RZ, RZ ;  /* 0x000000ffff033224 */ /* 0x000fe400078e00ff */
[----:B------:R-:W-:-:S05]  /*0800*/  @P3 IMAD.MOV.U32 R13, RZ, RZ, RZ ;  /* 0x000000ffff0d3224 */ /* 0x000fca00078e00ff */
[----:B------:R-:W2:Y:S01]  /*0810*/  @!P3 LDC R9, c[0x0][0xc] ;  /* 0x00000300ff09bb82 */ /* 0x000ea20000000800 */
[----:B-1----:R-:W-:-:S04]  /*0820*/  @P3 IMAD.WIDE.U32 R6, R7, UR9, R2 ;  /* 0x0000000907063c25 */ /* 0x002fc8000f8e0002 */
[----:B------:R-:W-:Y:S02]  /*0830*/  @P3 IMAD.MOV.U32 R19, RZ, RZ, R6 ;  /* 0x000000ffff133224 */ /* 0x000fe400078e0006 */
[----:B------:R-:W-:Y:S02]  /*0840*/  @P3 IMAD.IADD R23, R7, 0x1, R13 ;  /* 0x0000000107173824 */ /* 0x000fe400078e020d */
[----:B--2---:R-:W-:-:S04]  /*0850*/  @!P3 IMAD.WIDE.U32 R4, R2, R9, R4 ;  /* 0x000000090204b225 */ /* 0x004fc800078e0004 */
[----:B------:R-:W-:Y:S02]  /*0860*/  @!P3 IMAD.MOV.U32 R19, RZ, RZ, R4 ;  /* 0x000000ffff13b224 */ /* 0x000fe400078e0004 */
[----:B------:R-:W-:-:S03]  /*0870*/  @!P3 IMAD.MOV.U32 R23, RZ, RZ, R5 ;  /* 0x000000ffff17b224 */ /* 0x000fc600078e0005 */
[----:B------:R1:W-:Y:S04]  /*0880*/  STL [R1+0x78], R19 ;  /* 0x0000781301007387 */ /* 0x0003e80000100800 */
[----:B------:R1:W-:Y:S01]  /*0890*/  STL [R1+0x74], R23 ;  /* 0x0000741701007387 */ /* 0x0003e20000100800 */
[----:B------:R-:W-:Y:S05]  /*08a0*/  @!P4 BRA `(.L_x_5) ;  /* 0x00000000000cc947 */ /* 0x000fea0003800000 */
[----:B------:R-:W-:Y:S01]  /*08b0*/  UCGABAR_WAIT ;  /* 0x0000000000007dc7 */ /* 0x000fe20008000000 */
[----:B------:R-:W-:Y:S01]  /*08c0*/  CCTL.IVALL ;  /* 0x00000000ff00798f */ /* 0x000fe20002000000 */
[----:B------:R-:W-:Y:S05]  /*08d0*/  BRA `(.L_x_6) ;  /* 0x0000000000047947 */ /* 0x000fea0003800000 */
.L_x_5:
[----:B------:R-:W-:Y:S06]  /*08e0*/  BAR.SYNC.DEFER_BLOCKING 0x0 ;  /* 0x0000000000007b1d */ /* 0x000fec0000010000 */
.L_x_6:
[----:B------:R-:W-:Y:S05]  /*08f0*/  @!P2 BRA `(.L_x_7) ;  /* 0x000000e000d4a947 */ /* 0x000fea0003800000 */
[----:B------:R-:W-:-:S06]  /*0900*/  UISETP.GT.U32.AND UP0, UPT, UR10, 0x1, UPT ;  /* 0x000000010a00788c */ /* 0x000fcc000bf04070 */
[----:B------:R-:W-:-:S13]  /*0910*/  PLOP3.LUT P1, PT, PT, PT, UP0, 0x80, 0x0 ;  /* 0x000000000000781c */ /* 0x000fda0003f2f008 */
[----:B0-----:R-:W-:Y:S05]  /*0920*/  @P1 EXIT ;  /* 0x000000000000194d */ /* 0x001fea0003800000 */
[----:B------:R-:W-:Y:S01]  /*0930*/  IMAD.MOV.U32 R6, RZ, RZ, -0x1 ;  /* 0xffffffffff067424 */ /* 0x000fe200078e00ff */
[----:B------:R-:W-:Y:S01]  /*0940*/  ULDC.64 UR4, c[0x0][0x650] ;  /* 0x0001940000047ab9 */ /* 0x000fe20000000a00 */
[----:B------:R-:W-:Y:S01]  /*0950*/  IMAD.MOV.U32 R5, RZ, RZ, -0x1 ;  /* 0xffffffffff057424 */ /* 0x000fe200078e00ff */
[----:B------:R-:W-:Y:S01]  /*0960*/  ISETP.GE.U32.AND P1, PT, R19, UR4, PT ;  /* 0x0000000413007c0c */ /* 0x000fe2000bf26070 */
[----:B------:R-:W-:Y:S01]  /*0970*/  UMOV UR22, 0xffffffff ;  /* 0xffffffff00167882 */ /* 0x000fe20000000000 */
[----:B------:R0:W-:Y:S01]  /*0980*/  STL [R1+0x80], R6 ;  /* 0x0000800601007387 */ /* 0x0001e20000100800 */
[----:B------:R-:W-:Y:S02]  /*0990*/  PRMT R4, RZ, 0x7610, R4 ;  /* 0x00007610ff047816 */ /* 0x000fe40000000004 */
[----:B------:R-:W-:Y:S01]  /*09a0*/  ISETP.GE.U32.AND.EX P1, PT, R23, UR5, PT, P1 ;  /* 0x0000000517007c0c */ /* 0x000fe2000bf26110 */
[----:B------:R0:W-:-:S12]  /*09b0*/  STL [R1+0x7c], R5 ;  /* 0x00007c0501007387 */ /* 0x0001d80000100800 */
[----:B0-----:R-:W-:Y:S05]  /*09c0*/  @P1 BRA `(.L_x_8) ;  /* 0x0000000400381947 */ /* 0x001fea0003800000 */
[----:B------:R-:W0:Y:S01]  /*09d0*/  LDC.64 R14, c[0x0][0x628] ;  /* 0x00018a00ff0e7b82 */ /* 0x000e220000000a00 */
[----:B------:R-:W-:Y:S02]  /*09e0*/  IMAD.MOV.U32 R4, RZ, RZ, R19 ;  /* 0x000000ffff047224 */ /* 0x000fe400078e0013 */
[----:B------:R-:W-:-:S05]  /*09f0*/  IMAD.MOV.U32 R5, RZ, RZ, R23 ;  /* 0x000000ffff057224 */ /* 0x000fca00078e0017 */
[----:B------:R-:W2:Y:S08]  /*0a00*/  LDC R10, c[0x0][0x630] ;  /* 0x00018c00ff0a7b82 */ /* 0x000eb00000000800 */
[----:B------:R-:W3:Y:S01]  /*0a10*/  LDC.64 R16, c[0x0][0x620] ;  /* 0x00018800ff107b82 */ /* 0x000ee20000000a00 */
[----:B0-----:R-:W-:-:S04]  /*0a20*/  ISETP.NE.U32.AND P1, PT, R14, RZ, PT ;  /* 0x000000ff0e00720c */ /* 0x001fc80003f25070 */
[----:B------:R-:W-:-:S13]  /*0a30*/  ISETP.NE.AND.EX P1, PT, R15, RZ, PT, P1 ;  /* 0x000000ff0f00720c */ /* 0x000fda0003f25310 */
[----:B--23--:R-:W-:Y:S05]  /*0a40*/  @!P1 BRA `(.L_x_9) ;  /* 0x0000000000289947 */ /* 0x00cfea0003800000 */
[----:B------:R-:W0:Y:S02]  /*0a50*/  LDC R9, c[0x0][0x634] ;  /* 0x00018d00ff097b82 */ /* 0x000e240000000800 */
[----:B0-----:R-:W-:-:S05]  /*0a60*/  IADD3 R9, P1, R19, R9, RZ ;  /* 0x0000000913097210 */ /* 0x001fca0007f3e0ff */
[----:B------:R-:W-:-:S04]  /*0a70*/  IMAD.X R13, RZ, RZ, R23, P1 ;  /* 0x000000ffff0d7224 */ /* 0x000fc800008e0617 */
[----:B------:R-:W-:-:S04]  /*0a80*/  IMAD.WIDE.U32 R4, R13, R14, RZ ;  /* 0x0000000e0d047225 */ /* 0x000fc800078e00ff */
[----:B------:R-:W-:-:S04]  /*0a90*/  IMAD.WIDE.U32 R6, P1, R9, R15, R4 ;  /* 0x0000000f09067225 */ /* 0x000fc80007820004 */
[----:B------:R-:W-:-:S04]  /*0aa0*/  IMAD.WIDE.U32 R4, R9, R14, RZ ;  /* 0x0000000e09047225 */ /* 0x000fc800078e00ff */
[----:B------:R-:W-:Y:S01]  /*0ab0*/  IMAD.X R9, RZ, RZ, RZ, P1 ;  /* 0x000000ffff097224 */ /* 0x000fe200008e06ff */
[----:B------:R-:W-:Y:S01]  /*0ac0*/  IADD3 RZ, P1, R5, R6, RZ ;  /* 0x0000000605ff7210 */ /* 0x000fe20007f3e0ff */
[----:B------:R-:W-:-:S04]  /*0ad0*/  IMAD.MOV.U32 R8, RZ, RZ, R7 ;  /* 0x000000ffff087224 */ /* 0x000fc800078e0007 */
[----:B------:R-:W-:-:S08]  /*0ae0*/  IMAD.WIDE.U32.X R4, R13, R15, R8, P1 ;  /* 0x0000000f0d047225 */ /* 0x000fd000008e0408 */
.L_x_9:
[----:B------:R-:W0:Y:S01]  /*0af0*/  LDC.64 R20, c[0x0][0x640] ;  /* 0x00019000ff147b82 */ /* 0x000e220000000a00 */
[-C--:B------:R-:W-:Y:S01]  /*0b00*/  SHF.R.U64 R22, R4, R10.reuse, R5 ;  /* 0x0000000a04167219 */ /* 0x080fe20000001205 */
[----:B------:R-:W-:Y:S01]  /*0b10*/  IMAD.MOV.U32 R4, RZ, RZ, R19 ;  /* 0x000000ffff047224 */ /* 0x000fe200078e0013 */
[----:B------:R-:W-:Y:S01]  /*0b20*/  SHF.R.U32.HI R3, RZ, R10, R5 ;  /* 0x0000000aff037219 */ /* 0x000fe20000011605 */
[----:B------:R-:W-:Y:S01]  /*0b30*/  IMAD.MOV.U32 R5, RZ, RZ, R23 ;  /* 0x000000ffff057224 */ /* 0x000fe200078e0017 */
[----:B------:R-:W-:Y:S01]  /*0b40*/  IADD3 R7, P1, RZ, -R22, RZ ;  /* 0x80000016ff077210 */ /* 0x000fe20007f3e0ff */
[----:B-1----:R-:W-:Y:S02]  /*0b50*/  IMAD R23, R11, R12, R2 ;  /* 0x0000000c0b177224 */ /* 0x002fe400078e0202 */
[----:B------:R-:W1:Y:S01]  /*0b60*/  LDC R8, c[0x0][0x618] ;  /* 0x00018600ff087b82 */ /* 0x000e620000000800 */
[----:B------:R-:W-:Y:S02]  /*0b70*/  IMAD.MOV.U32 R11, RZ, RZ, 0x1 ;  /* 0x00000001ff0b7424 */ /* 0x000fe400078e00ff */
[----:B------:R-:W-:-:S02]  /*0b80*/  IMAD.X R3, RZ, RZ, ~R3, P1 ;  /* 0x000000ffff037224 */ /* 0x000fc400008e0e03 */
[----:B------:R-:W-:-:S03]  /*0b90*/  IMAD.WIDE.U32 R4, R7, R16, R4 ;  /* 0x0000001007047225 */ /* 0x000fc600078e0004 */
[----:B------:R-:W2:Y:S01]  /*0ba0*/  LDC R14, c[0x0][0x608] ;  /* 0x00018200ff0e7b82 */ /* 0x000ea20000000800 */
[----:B------:R-:W-:-:S04]  /*0bb0*/  IMAD R6, R3, R16, RZ ;  /* 0x0000001003067224 */ /* 0x000fc800078e02ff */
[----:B------:R-:W-:-:S03]  /*0bc0*/  IMAD R3, R7, R17, R6 ;  /* 0x0000001107037224 */ /* 0x000fc600078e0206 */
[----:B------:R-:W3:Y:S01]  /*0bd0*/  LDC R18, c[0x0][0x658] ;  /* 0x00019600ff127b82 */ /* 0x000ee20000000800 */
[----:B------:R-:W-:Y:S01]  /*0be0*/  IMAD.IADD R3, R5, 0x1, R3 ;  /* 0x0000000105037824 */ /* 0x000fe200078e0203 */
[----:B0-----:R-:W-:Y:S01]  /*0bf0*/  ISETP.NE.U32.AND P1, PT, R20, RZ, PT ;  /* 0x000000ff1400720c */ /* 0x001fe20003f25070 */
[----:B------:R-:W-:-:S03]  /*0c00*/  IMAD.MOV.U32 R5, RZ, RZ, -0x1 ;  /* 0xffffffffff057424 */ /* 0x000fc600078e00ff */
[----:B------:R-:W-:Y:S02]  /*0c10*/  ISETP.NE.AND.EX P1, PT, R21, RZ, PT, P1 ;  /* 0x000000ff1500720c */ /* 0x000fe40003f25310 */
[----:B------:R-:W0:Y:S01]  /*0c20*/  LDC R13, c[0x0][0x600] ;  /* 0x00018000ff0d7b82 */ /* 0x000e220000000800 */
[-CC-:B-1----:R-:W-:Y:S02]  /*0c30*/  SHF.R.U64 R10, R4, R8.reuse, R3.reuse ;  /* 0x00000008040a7219 */ /* 0x182fe40000001203 */
[----:B------:R-:W-:-:S05]  /*0c40*/  SHF.R.U32.HI R3, RZ, R8, R3 ;  /* 0x00000008ff037219 */ /* 0x000fca0000011603 */
[----:B------:R-:W1:Y:S01]  /*0c50*/  LDC R15, c[0x0][0x648] ;  /* 0x00019200ff0f7b82 */ /* 0x000e620000000800 */
[-CC-:B--2---:R-:W-:Y:S02]  /*0c60*/  SHF.R.U64 R19, R10, R14.reuse, R3.reuse ;  /* 0x0000000e0a137219 */ /* 0x184fe40000001203 */
[----:B------:R-:W-:-:S05]  /*0c70*/  SHF.R.U32.HI R3, RZ, R14, R3 ;  /* 0x0000000eff037219 */ /* 0x000fca0000011603 */
[----:B------:R-:W2:Y:S01]  /*0c80*/  LDC R17, c[0x0][0x638] ;  /* 0x00018e00ff117b82 */ /* 0x000ea20000000800 */
[-C--:B---3--:R-:W-:Y:S02]  /*0c90*/  SHF.L.U32 R2, R5, R18.reuse, RZ ;  /* 0x0000001205027219 */ /* 0x088fe400000006ff */
[--C-:B------:R-:W-:Y:S02]  /*0ca0*/  SHF.R.U64 R12, R19, R18, R3.reuse ;  /* 0x00000012130c7219 */ /* 0x100fe40000001203 */
[----:B------:R-:W-:Y:S02]  /*0cb0*/  LOP3.LUT R8, RZ, R2, RZ, 0x33, !PT ;  /* 0x00000002ff087212 */ /* 0x000fe400078e33ff */
[----:B------:R-:W-:Y:S01]  /*0cc0*/  SHF.R.U32.HI R3, RZ, R18, R3 ;  /* 0x00000012ff037219 */ /* 0x000fe20000011603 */
[----:B------:R-:W3:Y:S01]  /*0cd0*/  LDC R16, c[0x0][0x610] ;  /* 0x00018400ff107b82 */ /* 0x000ee20000000800 */
[----:B------:R-:W-:Y:S01]  /*0ce0*/  IMAD.MOV.U32 R2, RZ, RZ, R12 ;  /* 0x000000ffff027224 */ /* 0x000fe200078e000c */
[----:B------:R-:W-:Y:S06]  /*0cf0*/  @!P1 BRA `(.L_x_10) ;  /* 0x0000000000289947 */ /* 0x000fec0003800000 */
[----:B------:R-:W4:Y:S02]  /*0d00*/  LDC R7, c[0x0][0x64c] ;  /* 0x00019300ff077b82 */ /* 0x000f240000000800 */
[----:B----4-:R-:W-:-:S05]  /*0d10*/  IADD3 R7, P1, R12, R7, RZ ;  /* 0x000000070c077210 */ /* 0x010fca0007f3e0ff */
        /* <DEDUP_REMOVED lines=8> */
.L_x_10:
[----:B-1----:R-:W-:Y:S01]  /*0da0*/  SHF.R.U64 R4, R2, R15, R3 ;  /* 0x0000000f02047219 */ /* 0x002fe20000001203 */
[----:B0-----:R-:W-:Y:S01]  /*0db0*/  VIADD R5, R13, 0xffffffff ;  /* 0xffffffff0d057836 */ /* 0x001fe20000000000 */
[----:B------:R-:W-:Y:S02]  /*0dc0*/  SHF.L.U32 R2, R11, R18, RZ ;  /* 0x000000120b027219 */ /* 0x000fe400000006ff */
[----:B------:R-:W-:Y:S01]  /*0dd0*/  LOP3.LUT R3, R19, R8, RZ, 0xc0, !PT ;  /* 0x0000000813037212 */ /* 0x000fe200078ec0ff */
[----:B------:R-:W-:Y:S01]  /*0de0*/  IMAD.MOV R6, RZ, RZ, -R4 ;  /* 0x000000ffff067224 */ /* 0x000fe200078e0a04 */
[----:B------:R-:W-:Y:S02]  /*0df0*/  SEL R0, R0, R23, !P3 ;  /* 0x0000001700007207 */ /* 0x000fe40005800000 */
[----:B------:R-:W-:Y:S01]  /*0e00*/  LOP3.LUT R5, R10, R5, RZ, 0xc0, !PT ;  /* 0x000000050a057212 */ /* 0x000fe200078ec0ff */
[----:B------:R-:W-:Y:S01]  /*0e10*/  IMAD R3, R2, R4, R3 ;  /* 0x0000000402037224 */ /* 0x000fe200078e0203 */
[----:B------:R-:W-:Y:S01]  /*0e20*/  R2UR UR22, R22 ;  /* 0x00000000161672ca */ /* 0x000fe200000e0000 */
[----:B--2---:R-:W-:-:S02]  /*0e30*/  IMAD R2, R6, R17, R12 ;  /* 0x0000001106027224 */ /* 0x004fc400078e020c */
[----:B---3--:R-:W-:Y:S02]  /*0e40*/  IMAD R0, R3, R16, R0 ;  /* 0x0000001003007224 */ /* 0x008fe400078e0200 */
[----:B------:R-:W-:Y:S02]  /*0e50*/  IMAD R3, R2, R13, R5 ;  /* 0x0000000d02037224 */ /* 0x000fe400078e0205 */
[----:B------:R-:W-:-:S03]  /*0e60*/  IMAD.MOV.U32 R4, RZ, RZ, 0x1 ;  /* 0x00000001ff047424 */ /* 0x000fc600078e00ff */
[----:B------:R-:W-:Y:S02]  /*0e70*/  SEL R2, R3, R0, !P3 ;  /* 0x0000000003027207 */ /* 0x000fe40005800000 */
[----:B------:R-:W-:-:S03]  /*0e80*/  SEL R0, R0, R3, !P3 ;  /* 0x0000000300007207 */ /* 0x000fc60005800000 */
[----:B------:R0:W-:Y:S04]  /*0e90*/  STL [R1+0x7c], R2 ;  /* 0x00007c0201007387 */ /* 0x0001e80000100800 */
[----:B------:R0:W-:Y:S02]  /*0ea0*/  STL [R1+0x80], R0 ;  /* 0x0000800001007387 */ /* 0x0001e40000100800 */
.L_x_8:
[----:B------:R-:W-:-:S08]  /*0eb0*/  NOP ;  /* 0x0000000000007918 */ /* 0x000fd00000000000 */
[----:B------:R-:W2:Y:S02]  /*0ec0*/  USETMAXREG.TRY_ALLOC.CTAPOOL UP0, 0xe8 ;  /* 0x000000e8000079c8 */ /* 0x000ea40008000600 */
[----:B--2---:R-:W-:-:S13]  /*0ed0*/  PLOP3.LUT P1, PT, PT, PT, UP0, 0x80, 0x0 ;  /* 0x000000000000781c */ /* 0x004fda0003f2f008 */
[----:B------:R-:W-:Y:S05]  /*0ee0*/  @!P1 BRA `(.L_x_8) ;  /* 0xfffffffc00f09947 */ /* 0x000fea000383ffff */
[----:B------:R-:W-:Y:S01]  /*0ef0*/  ULDC.64 UR4, c[0x0][0x598] ;  /* 0x0001660000047ab9 */ /* 0x000fe20000000a00 */
[----:B------:R-:W-:Y:S01]  /*0f00*/  ULDC.64 UR18, c[0x0][0x208] ;  /* 0x0000820000127ab9 */ /* 0x000fe20000000a00 */
[----:B------:R-:W-:-:S04]  /*0f10*/  ISETP.NE.U32.AND P1, PT, RZ, UR4, PT ;  /* 0x00000004ff007c0c */ /* 0x000fc8000bf25070 */
[----:B------:R-:W-:-:S13]  /*0f20*/  ISETP.NE.AND.EX P1, PT, RZ, UR5, PT, P1 ;  /* 0x00000005ff007c0c */ /* 0x000fda000bf25310 */
[----:B------:R-:W-:Y:S05]  /*0f30*/  @!P1 BRA `(.L_x_11) ;  /* 0x0000000000209947 */ /* 0x000fea0003800000 */
[----:B0-----:R-:W0:Y:S02]  /*0f40*/  LDC.64 R2, c[0x0][0x598] ;  /* 0x00016600ff027b82 */ /* 0x001e240000000a00 */
[----:B0-----:R-:W2:Y:S02]  /*0f50*/  LDG.E.64 R2, desc[UR18][R2.64] ;  /* 0x0000001202027981 */ /* 0x001ea4000c1e1b00 */
[----:B--2---:R-:W-:-:S04]  /*0f60*/  ISETP.NE.U32.AND P1, PT, R2, RZ, PT ;  /* 0x000000ff0200720c */ /* 0x004fc80003f25070 */
[----:B------:R-:W-:-:S13]  /*0f70*/  ISETP.NE.AND.EX P1, PT, R3, RZ, PT, P1 ;  /* 0x000000ff0300720c */ /* 0x000fda0003f25310 */
[----:B------:R-:W-:Y:S05]  /*0f80*/  @!P1 BRA `(.L_x_11) ;  /* 0x00000000000c9947 */ /* 0x000fea0003800000 */
[----:B------:R-:W2:Y:S02]  /*0f90*/  LD.E R2, desc[UR18][R2.64] ;  /* 0x0000001202027980 */ /* 0x000ea4000c101900 */
[----:B--2---:R-:W-:Y:S01]  /*0fa0*/  R2UR UR20, R2 ;  /* 0x00000000021472ca */ /* 0x004fe200000e0000 */
[----:B------:R-:W-:-:S14]  /*0fb0*/  BRA `(.L_x_12) ;  /* 0x0000000000247947 */ /* 0x000fdc0003800000 */
.L_x_11:
[----:B------:R-:W-:Y:S02]  /*0fc0*/  ULDC.64 UR4, c[0x0][0x588] ;  /* 0x0001620000047ab9 */ /* 0x000fe40000000a00 */
[----:B------:R-:W-:-:S04]  /*0fd0*/  ISETP.NE.U32.AND P1, PT, RZ, UR4, PT ;  /* 0x00000004ff007c0c */ /* 0x000fc8000bf25070 */
[----:B------:R-:W-:-:S13]  /*0fe0*/  ISETP.NE.AND.EX P1, PT, RZ, UR5, PT, P1 ;  /* 0x00000005ff007c0c */ /* 0x000fda000bf25310 */
[----:B------:R-:W-:Y:S05]  /*0ff0*/  @!P1 BRA `(.L_x_13) ;  /* 0x0000000000109947 */ /* 0x000fea0003800000 */
[----:B0-----:R-:W0:Y:S02]  /*1000*/  LDC.64 R2, c[0x0][0x588] ;  /* 0x00016200ff027b82 */ /* 0x001e240000000a00 */
[----:B0-----:R-:W2:Y:S02]  /*1010*/  LDG.E R2, desc[UR18][R2.64] ;  /* 0x0000001202027981 */ /* 0x001ea4000c1e1900 */
[----:B--2---:R-:W-:Y:S01]  /*1020*/  R2UR UR20, R2 ;  /* 0x00000000021472ca */ /* 0x004fe200000e0000 */
[----:B------:R-:W-:-:S14]  /*1030*/  BRA `(.L_x_12) ;  /* 0x0000000000047947 */ /* 0x000fdc0003800000 */
.L_x_13:
[----:B------:R-:W-:-:S05]  /*1040*/  ULDC UR20, c[0x0][0x580] ;  /* 0x0001600000147ab9 */ /* 0x000fca0000000800 */
.L_x_12:
[----:B------:R-:W-:Y:S02]  /*1050*/  ULDC.64 UR4, c[0x0][0x5a0] ;  /* 0x0001680000047ab9 */ /* 0x000fe40000000a00 */
        /* <DEDUP_REMOVED lines=11> */
.L_x_14:
        /* <DEDUP_REMOVED lines=8> */
.L_x_16:
[----:B------:R-:W-:-:S05]  /*1190*/  ULDC UR21, c[0x0][0x584] ;  /* 0x0001610000157ab9 */ /* 0x000fca0000000800 */
.L_x_15:
[----:B------:R-:W-:-:S13]  /*11a0*/  LOP3.LUT P1, RZ, R4, 0xff, RZ, 0xc0, !PT ;  /* 0x000000ff04ff7812 */ /* 0x000fda000782c0ff */
[----:B------:R-:W-:Y:S05]  /*11b0*/  @!P1 EXIT ;  /* 0x000000000000994d */ /* 0x000fea0003800000 */
[----:B------:R-:W-:Y:S01]  /*11c0*/  ULDC UR4, c[0x0][0x28c] ;  /* 0x0000a30000047ab9 */ /* 0x000fe20000000800 */
[----:B------:R-:W-:Y:S02]  /*11d0*/  ULOP3.LUT UR23, UR13, 0x1, URZ, 0xfc, !UPT ;  /* 0x000000010d177892 */ /* 0x000fe4000f8efc3f */
[----:B------:R-:W-:-:S04]  /*11e0*/  UIADD3 UR4, UR4, 0x7f, URZ ;  /* 0x0000007f04047890 */ /* 0x000fc8000fffe03f */
[----:B------:R-:W-:-:S04]  /*11f0*/  USHF.R.S32.HI UR5, URZ, 0x1f, UR4 ;  /* 0x0000001f3f057899 */ /* 0x000fc80008011404 */
[----:B------:R-:W-:-:S03]  /*1200*/  ULEA.HI UR5, UR5, UR4, URZ, 0x7 ;  /* 0x0000000405057291 */ /* 0x000fc6000f8f383f */
[----:B------:R-:W-:Y:S01]  /*1210*/  UMOV UR4, URZ ;  /* 0x0000003f00047c82 */ /* 0x000fe20008000000 */
[----:B------:R-:W-:-:S03]  /*1220*/  USHF.R.S32.HI UR12, URZ, 0x7, UR5 ;  /* 0x000000073f0c7899 */ /* 0x000fc60008011405 */
[----:B------:R-:W-:-:S09]  /*1230*/  UMOV UR5, URZ ;  /* 0x0000003f00057c82 */ /* 0x000fd20008000000 */
.L_x_299:
[----:B0-----:R-:W0:Y:S01]  /*1240*/  S2R R0, SR_TID.X ;  /* 0x0000000000007919 */ /* 0x001e220000002100 */
[----:B------:R-:W2:Y:S01]  /*1250*/  S2UR UR11, SR_CgaCtaId ;  /* 0x00000000000b79c3 */ /* 0x000ea20000008800 */
[----:B------:R-:W-:Y:S01]  /*1260*/  UMOV UR14, 0x400 ;  /* 0x00000400000e7882 */ /* 0x000fe20000000000 */
[----:B------:R-:W-:Y:S01]  /*1270*/  UMOV UR6, URZ ;  /* 0x0000003f00067c82 */ /* 0x000fe20008000000 */
[----:B------:R-:W-:Y:S01]  /*1280*/  STL [R1+0x6c], RZ ;  /* 0x00006cff01007387 */ /* 0x000fe20000100800 */
[----:B------:R-:W-:Y:S01]  /*1290*/  UMOV UR7, URZ ;  /* 0x0000003f00077c82 */ /* 0x000fe20008000000 */
[----:B------:R-:W-:Y:S01]  /*12a0*/  UMOV UR8, URZ ;  /* 0x0000003f00087c82 */ /* 0x000fe20008000000 */
[----:B------:R-:W-:Y:S01]  /*12b0*/  UMOV UR16, UR5 ;  /* 0x0000000500107c82 */ /* 0x000fe20008000000 */
[----:B------:R-:W-:Y:S01]  /*12c0*/  STL [R1+0x68], RZ ;  /* 0x000068ff01007387 */ /* 0x000fe20000100800 */
[----:B-1-3--:R-:W3:Y:S01]  /*12d0*/  LDC R2, c[0x0][0x28c] ;  /* 0x0000a300ff027b82 */ /* 0x00aee20000000800 */
[----:B------:R-:W-:Y:S01]  /*12e0*/  UMOV UR17, UR4 ;  /* 0x0000000400117c82 */ /* 0x000fe20008000000 */
[----:B------:R-:W-:Y:S01]  /*12f0*/  CS2R R4, SRZ ;  /* 0x0000000000047805 */ /* 0x000fe2000001ff00 */
[----:B------:R-:W-:Y:S01]  /*1300*/  STL [R1+0x64], RZ ;  /* 0x000064ff01007387 */ /* 0x000fe20000100800 */
[----:B------:R-:W-:-:S02]  /*1310*/  CS2R R6, SRZ ;  /* 0x0000000000067805 */ /* 0x000fc4000001ff00 */
[----:B------:R-:W-:Y:S02]  /*1320*/  CS2R R8, SRZ ;  /* 0x0000000000087805 */ /* 0x000fe4000001ff00 */
[----:B------:R-:W-:Y:S01]  /*1330*/  CS2R R10, SRZ ;  /* 0x00000000000a7805 */ /* 0x000fe2000001ff00 */
[----:B------:R-:W-:Y:S01]  /*1340*/  STL [R1+0x60], RZ ;  /* 0x000060ff01007387 */ /* 0x000fe20000100800 */
[----:B------:R-:W-:Y:S02]  /*1350*/  CS2R R12, SRZ ;  /* 0x00000000000c7805 */ /* 0x000fe4000001ff00 */
[----:B------:R-:W-:Y:S02]  /*1360*/  CS2R R14, SRZ ;  /* 0x00000000000e7805 */ /* 0x000fe4000001ff00 */
[----:B------:R-:W-:Y:S01]  /*1370*/  CS2R R16, SRZ ;  /* 0x0000000000107805 */ /* 0x000fe2000001ff00 */
[----:B------:R-:W-:Y:S01]  /*1380*/  STL [R1+0x5c], RZ ;  /* 0x00005cff01007387 */ /* 0x000fe20000100800 */
[----:B-1----:R-:W-:-:S02]  /*1390*/  CS2R R18, SRZ ;  /* 0x0000000000127805 */ /* 0x002fc4000001ff00 */
[----:B------:R-:W-:Y:S02]  /*13a0*/  CS2R R20, SRZ ;  /* 0x0000000000147805 */ /* 0x000fe4000001ff00 */
[----:B------:R-:W-:Y:S01]  /*13b0*/  CS2R R22, SRZ ;  /* 0x0000000000167805 */ /* 0x000fe2000001ff00 */
[----:B------:R-:W-:Y:S01]  /*13c0*/  STL [R1+0x58], RZ ;  /* 0x000058ff01007387 */ /* 0x000fe20000100800 */
[----:B--2---:R-:W-:Y:S01]  /*13d0*/  ULEA UR14, UR11, UR14, 0x18 ;  /* 0x0000000e0b0e7291 */ /* 0x004fe2000f8ec03f */
[----:B------:R-:W-:Y:S02]  /*13e0*/  CS2R R152, SRZ ;  /* 0x0000000000987805 */ /* 0x000fe4000001ff00 */
[----:B------:R-:W-:Y:S01]  /*13f0*/  CS2R R154, SRZ ;  /* 0x00000000009a7805 */ /* 0x000fe2000001ff00 */
[----:B------:R-:W-:Y:S01]  /*1400*/  STL [R1+0x54], RZ ;  /* 0x000054ff01007387 */ /* 0x000fe20000100800 */
[----:B------:R-:W-:Y:S02]  /*1410*/  CS2R R156, SRZ ;  /* 0x00000000009c7805 */ /* 0x000fe4000001ff00 */
[----:B------:R-:W-:-:S02]  /*1420*/  CS2R R158, SRZ ;  /* 0x00000000009e7805 */ /* 0x000fc4000001ff00 */
[----:B------:R-:W-:Y:S02]  /*1430*/  CS2R R160, SRZ ;  /* 0x0000000000a07805 */ /* 0x000fe4000001ff00 */
[----:B0-----:R-:W-:Y:S01]  /*1440*/  LOP3.LUT R0, R0, 0x80, RZ, 0xc0, !PT ;  /* 0x0000008000007812 */ /* 0x001fe200078ec0ff */
[----:B------:R-:W-:Y:S01]  /*1450*/  STL [R1+0x50], RZ ;  /* 0x000050ff01007387 */ /* 0x000fe20000100800 */
[----:B---3--:R-:W-:Y:S02]  /*1460*/  ISETP.GE.AND P1, PT, R2, 0x1, PT ;  /* 0x000000010200780c */ /* 0x008fe40003f26270 */
[----:B------:R-:W-:Y:S02]  /*1470*/  CS2R R2, SRZ ;  /* 0x0000000000027805 */ /* 0x000fe4000001ff00 */
[----:B------:R-:W-:Y:S01]  /*1480*/  SHF.R.U32.HI R0, RZ, 0x7, R0 ;  /* 0x00000007ff007819 */ /* 0x000fe20000011600 */
        /* <DEDUP_REMOVED lines=8> */
[----:B------:R-:W0:Y:S01]  /*1510*/  SHFL.IDX PT, R0, R0, RZ, 0x1f ;  /* 0x00001fff00007589 */ /* 0x000e2200000e0000 */
[----:B------:R-:W-:-:S02]  /*1520*/  CS2R R174, SRZ ;  /* 0x0000000000ae7805 */ /* 0x000fc4000001ff00 */
[----:B------:R-:W-:Y:S02]  /*1530*/  CS2R R176, SRZ ;  /* 0x0000000000b07805 */ /* 0x000fe4000001ff00 */
[----:B------:R-:W-:Y:S01]  /*1540*/  CS2R R178, SRZ ;  /* 0x0000000000b27805 */ /* 0x000fe2000001ff00 */
[----:B------:R1:W-:Y:S01]  /*1550*/  STL [R1+0x44], RZ ;  /* 0x000044ff01007387 */ /* 0x0003e20000100800 */
[----:B------:R-:W-:Y:S02]  /*1560*/  CS2R R180, SRZ ;  /* 0x0000000000b47805 */ /* 0x000fe4000001ff00 */
[----:B------:R-:W-:Y:S02]  /*1570*/  CS2R R182, SRZ ;  /* 0x0000000000b67805 */ /* 0x000fe4000001ff00 */
[----:B------:R-:W-:Y:S01]  /*1580*/  CS2R R184, SRZ ;  /* 0x0000000000b87805 */ /* 0x000fe2000001ff00 */
[----:B------:R1:W-:Y:S01]  /*1590*/  STL [R1+0x40], RZ ;  /* 0x000040ff01007387 */ /* 0x0003e20000100800 */
        /* <DEDUP_REMOVED lines=14> */
[----:B------:R-:W-:Y:S02]  /*1680*/  CS2R R208, SRZ ;  /* 0x0000000000d07805 */ /* 0x000fe4000001ff00 */
[----:B0-----:R-:W-:Y:S01]  /*1690*/  R2UR UR9, R0 ;  /* 0x00000000000972ca */ /* 0x001fe200000e0000 */
[----:B------:R1:W-:Y:S01]  /*16a0*/  STL [R1+0x30], RZ ;  /* 0x000030ff01007387 */ /* 0x0003e20000100800 */
[----:B------:R-:W-:Y:S01]  /*16b0*/  IMAD.MOV.U32 R0, RZ, RZ, RZ ;  /* 0x000000ffff007224 */ /* 0x000fe200078e00ff */
[----:B------:R-:W-:-:S02]  /*16c0*/  CS2R R210, SRZ ;  /* 0x0000000000d27805 */ /* 0x000fc4000001ff00 */
[----:B------:R-:W-:Y:S01]  /*16d0*/  CS2R R212, SRZ ;  /* 0x0000000000d47805 */ /* 0x000fe2000001ff00 */
[----:B------:R1:W-:Y:S01]  /*16e0*/  STL [R1+0x2c], RZ ;  /* 0x00002cff01007387 */ /* 0x0003e20000100800 */
[----:B------:R-:W-:Y:S02]  /*16f0*/  CS2R R214, SRZ ;  /* 0x0000000000d67805 */ /* 0x000fe4000001ff00 */
[----:B------:R-:W-:Y:S02]  /*1700*/  CS2R R216, SRZ ;  /* 0x0000000000d87805 */ /* 0x000fe4000001ff00 */
[----:B------:R-:W-:Y:S01]  /*1710*/  CS2R R218, SRZ ;  /* 0x0000000000da7805 */ /* 0x000fe2000001ff00 */
[----:B------:R1:W-:Y:S01]  /*1720*/  STL [R1+0x28], RZ ;  /* 0x000028ff01007387 */ /* 0x0003e20000100800 */
[----:B------:R-:W-:Y:S02]  /*1730*/  CS2R R220, SRZ ;  /* 0x0000000000dc7805 */ /* 0x000fe4000001ff00 */
[----:B------:R-:W-:-:S02]  /*1740*/  CS2R R222, SRZ ;  /* 0x0000000000de7805 */ /* 0x000fc4000001ff00 */
[----:B------:R-:W-:Y:S01]  /*1750*/  CS2R R224, SRZ ;  /* 0x0000000000e07805 */ /* 0x000fe2000001ff00 */
[----:B------:R1:W-:Y:S01]  /*1760*/  STL [R1+0x24], RZ ;  /* 0x000024ff01007387 */ /* 0x0003e20000100800 */
[----:B------:R-:W-:Y:S01]  /*1770*/  ULEA.HI UR10, UR9, UR9, URZ, 0x1 ;  /* 0x00000009090a7291 */ /* 0x000fe2000f8f083f */
[----:B------:R-:W-:Y:S01]  /*1780*/  CS2R R226, SRZ ;  /* 0x0000000000e27805 */ /* 0x000fe2000001ff00 */
[----:B------:R-:W-:Y:S01]  /*1790*/  IMAD.MOV.U32 R228, RZ, RZ, RZ ;  /* 0x000000ffffe47224 */ /* 0x000fe200078e00ff */
[----:B------:R1:W-:Y:S01]  /*17a0*/  STL [R1+0x20], RZ ;  /* 0x000020ff01007387 */ /* 0x0003e20000100800 */
[----:B------:R-:W-:Y:S01]  /*17b0*/  ULOP3.LUT UR10, UR10, 0x7fffe, URZ, 0xc0, !UPT ;  /* 0x0007fffe0a0a7892 */ /* 0x000fe2000f8ec03f */
[----:B----4-:R-:W-:Y:S02]  /*17c0*/  CS2R R24, SRZ ;  /* 0x0000000000187805 */ /* 0x010fe4000001ff00 */
[----:B------:R-:W-:Y:S01]  /*17d0*/  CS2R R26, SRZ ;  /* 0x00000000001a7805 */ /* 0x000fe2000001ff00 */
[----:B------:R1:W-:Y:S01]  /*17e0*/  STL [R1+0x1c], RZ ;  /* 0x00001cff01007387 */ /* 0x0003e20000100800 */
[----:B------:R-:W-:Y:S01]  /*17f0*/  UIADD3 UR10, UR9, -UR10, URZ ;  /* 0x8000000a090a7290 */ /* 0x000fe2000fffe03f */
[----:B------:R-:W-:-:S02]  /*1800*/  CS2R R28, SRZ ;  /* 0x00000000001c7805 */ /* 0x000fc4000001ff00 */
[----:B------:R-:W-:Y:S01]  /*1810*/  CS2R R30, SRZ ;  /* 0x00000000001e7805 */ /* 0x000fe2000001ff00 */
[----:B------:R1:W-:Y:S01]  /*1820*/  STL [R1+0x18], RZ ;  /* 0x000018ff01007387 */ /* 0x0003e20000100800 */
[----:B------:R-:W-:Y:S01]  /*1830*/  ULEA UR10, UR10, UR14, 0xd ;  /* 0x0000000e0a0a7291 */ /* 0x000fe2000f8e683f */
[----:B------:R-:W-:Y:S02]  /*1840*/  CS2R R32, SRZ ;  /* 0x0000000000207805 */ /* 0x000fe4000001ff00 */
[----:B------:R-:W-:Y:S01]  /*1850*/  CS2R R34, SRZ ;  /* 0x0000000000227805 */ /* 0x000fe2000001ff00 */
[----:B------:R1:W-:Y:S01]  /*1860*/  STL [R1+0x14], RZ ;  /* 0x000014ff01007387 */ /* 0x0003e20000100800 */
[----:B------:R-:W-:Y:S01]  /*1870*/  UIADD3 UR10, UR10, 0x100, URZ ;  /* 0x000001000a0a7890 */ /* 0x000fe2000fffe03f */
[----:B------:R-:W-:Y:S02]  /*1880*/  CS2R R36, SRZ ;  /* 0x0000000000247805 */ /* 0x000fe4000001ff00 */
[----:B------:R-:W-:Y:S01]  /*1890*/  CS2R R38, SRZ ;  /* 0x0000000000267805 */ /* 0x000fe2000001ff00 */
[----:B------:R1:W-:Y:S01]  /*18a0*/  STL [R1+0x10], RZ ;  /* 0x000010ff01007387 */ /* 0x0003e20000100800 */
[----:B------:R-:W-:Y:S01]  /*18b0*/  USHF.R.U32.HI UR10, URZ, 0x4, UR10 ;  /* 0x000000043f0a7899 */ /* 0x000fe2000801160a */
[----:B------:R-:W-:-:S02]  /*18c0*/  CS2R R40, SRZ ;  /* 0x0000000000287805 */ /* 0x000fc4000001ff00 */
[----:B------:R-:W-:Y:S01]  /*18d0*/  CS2R R42, SRZ ;  /* 0x00000000002a7805 */ /* 0x000fe2000001ff00 */
[----:B------:R1:W-:Y:S01]  /*18e0*/  STL [R1+0xc], RZ ;  /* 0x00000cff01007387 */ /* 0x0003e20000100800 */
[----:B------:R-:W-:Y:S01]  /*18f0*/  ULOP3.LUT UR15, UR10, 0x3fff, URZ, 0xc0, !UPT ;  /* 0x00003fff0a0f7892 */ /* 0x000fe2000f8ec03f */
        /* <DEDUP_REMOVED lines=10> */
[----:B------:R1:W-:Y:S01]  /*19a0*/  STL [R1], RZ ;  /* 0x000000ff01007387 */ /* 0x0003e20000100800 */
[----:B------:R-:W-:Y:S02]  /*19b0*/  CS2R R60, SRZ ;  /* 0x00000000003c7805 */ /* 0x000fe4000001ff00 */
[----:B------:R-:W-:Y:S02]  /*19c0*/  CS2R R62, SRZ ;  /* 0x00000000003e7805 */ /* 0x000fe4000001ff00 */
[----:B------:R-:W-:Y:S02]  /*19d0*/  CS2R R64, SRZ ;  /* 0x0000000000407805 */ /* 0x000fe4000001ff00 */
[----:B------:R-:W-:-:S02]  /*19e0*/  CS2R R66, SRZ ;  /* 0x0000000000427805 */ /* 0x000fc4000001ff00 */
[----:B------:R-:W-:Y:S02]  /*19f0*/  CS2R R68, SRZ ;  /* 0x0000000000447805 */ /* 0x000fe4000001ff00 */
[----:B------:R-:W-:Y:S02]  /*1a00*/  CS2R R70, SRZ ;  /* 0x0000000000467805 */ /* 0x000fe4000001ff00 */
        /* <DEDUP_REMOVED lines=39> */
[----:B------:R-:W-:Y:S01]  /*1c80*/  CS2R R150, SRZ ;  /* 0x0000000000967805 */ /* 0x000fe2000001ff00 */
[----:B-1----:R-:W-:Y:S06]  /*1c90*/  @!P1 BRA `(.L_x_17) ;  /* 0x0000001000949947 */ /* 0x002fec0003800000 */
[----:B------:R-:W-:-:S06]  /*1ca0*/  UISETP.NE.AND UP0, UPT, UR23, 0x3, UPT ;  /* 0x000000031700788c */ /* 0x000fcc000bf05270 */
[----:B------:R-:W-:-:S13]  /*1cb0*/  PLOP3.LUT P2, PT, PT, PT, UP0, 0x80, 0x0 ;  /* 0x000000000000781c */ /* 0x000fda0003f4f008 */
[----:B------:R-:W-:Y:S05]  /*1cc0*/  @!P2 BRA `(.L_x_18) ;  /* 0x000000000004a947 */ /* 0x000fea0003800000 */
[----:B------:R-:W-:Y:S01]  /*1cd0*/  BPT.TRAP 0x1 ;  /* 0x000000040000795c */ /* 0x000fe20000300000 */
.L_x_18:
[----:B------:R-:W-:Y:S01]  /*1ce0*/  ULEA UR6, UR5, UR14, 0x3 ;  /* 0x0000000e05067291 */ /* 0x000fe2000f8e183f */
[----:B------:R-:W-:-:S05]  /*1cf0*/  IMAD.U32 R0, RZ, RZ, UR4 ;  /* 0x00000004ff007e24 */ /* 0x000fca000f8e00ff */
[----:B------:R-:W-:-:S04]  /*1d00*/  SHF.L.U32 R0, R0, 0x1f, RZ ;  /* 0x0000001f00007819 */ /* 0x000fc800000006ff */
[----:B------:R0:W1:Y:S01]  /*1d10*/  SYNCS.PHASECHK.TRANS64.TRYWAIT P1, [UR6], R0 ;  /* 0x00000000ff0075a7 */ /* 0x0000620008020146 */
[----:B------:R-:W-:Y:S05]  /*1d20*/  @!P2 BRA `(.L_x_19) ;  /* 0x000000000004a947 */ /* 0x000fea0003800000 */
[----:B------:R-:W-:Y:S01]  /*1d30*/  BPT.TRAP 0x1 ;  /* 0x000000040000795c */ /* 0x000fe20000300000 */
.L_x_19:
[----:B-1----:R-:W-:Y:S05]  /*1d40*/  @P1 BRA `(.L_x_20) ;  /* 0x0000000000081947 */ /* 0x002fea0003800000 */
[----:B------:R-:W1:Y:S02]  /*1d50*/  SYNCS.PHASECHK.TRANS64.TRYWAIT P1, [UR6], R0 ;  /* 0x00000000ff0075a7 */ /* 0x000e640008020146 */
[----:B-1----:R-:W-:Y:S05]  /*1d60*/  @!P1 BRA `(.L_x_21) ;  /* 0x000000e4002c9947 */ /* 0x002fea0003800000 */
.L_x_20:
[----:B------:R-:W-:Y:S01]  /*1d70*/  UIADD3 UR6, UR14, 0xc100, URZ ;  /* 0x0000c1000e067890 */ /* 0x000fe2000fffe03f */
[----:B------:R-:W-:Y:S01]  /*1d80*/  WARPGROUP.ARRIVE ;  /* 0x00000000000079c5 */ /* 0x000fe20000000000 */
[----:B------:R-:W-:Y:S01]  /*1d90*/  ULOP3.LUT UR8, UR15, 0x10000, URZ, 0xfc, !UPT ;  /* 0x000100000f087892 */ /* 0x000fe2000f8efc3f */
[----:B------:R2:W-:Y:S01]  /*1da0*/  STL [R1+0x6c], RZ ;  /* 0x00006cff01007387 */ /* 0x0005e20000100800 */
[----:B------:R-:W-:Y:S01]  /*1db0*/  USHF.R.U32.HI UR6, URZ, 0x4, UR6 ;  /* 0x000000043f067899 */ /* 0x000fe20008011606 */
[----:B01----:R-:W-:Y:S01]  /*1dc0*/  IMAD.MOV.U32 R0, RZ, RZ, RZ ;  /* 0x000000ffff007224 */ /* 0x003fe200078e00ff */
[----:B------:R-:W-:Y:S01]  /*1dd0*/  UMOV UR9, 0x40000040 ;  /* 0x4000004000097882 */ /* 0x000fe20000000000 */
[----:B------:R-:W-:Y:S01]  /*1de0*/  UMOV UR11, 0x40000040 ;  /* 0x40000040000b7882 */ /* 0x000fe20000000000 */
[----:B------:R-:W-:Y:S01]  /*1df0*/  ULOP3.LUT UR6, UR6, 0x3fff, URZ, 0xc0, !UPT ;  /* 0x00003fff06067892 */ /* 0x000fe2000f8ec03f */
[----:B------:R2:W-:Y:S01]  /*1e00*/  STL [R1+0x68], RZ ;  /* 0x000068ff01007387 */ /* 0x0005e20000100800 */
[----:B------:R-:W-:-:S02]  /*1e10*/  CS2R R2, SRZ ;  /* 0x0000000000027805 */ /* 0x000fc4000001ff00 */
[----:B------:R-:W-:Y:S01]  /*1e20*/  CS2R R4, SRZ ;  /* 0x0000000000047805 */ /* 0x000fe2000001ff00 */
[----:B------:R-:W-:Y:S01]  /*1e30*/  ULOP3.LUT UR7, UR6, 0x10000, URZ, 0xfc, !UPT ;  /* 0x0001000006077892 */ /* 0x000fe2000f8efc3f */
[----:B------:R2:W-:Y:S01]  /*1e40*/  STL [R1+0x64], RZ ;  /* 0x000064ff01007387 */ /* 0x0005e20000100800 */
[----:B------:R-:W-:Y:S01]  /*1e50*/  ULEA UR6, UR5, UR8, 0xa ;  /* 0x0000000805067291 */ /* 0x000fe2000f8e503f */
[----:B------:R-:W-:Y:S01]  /*1e60*/  CS2R R6, SRZ ;  /* 0x0000000000067805 */ /* 0x000fe2000001ff00 */
[----:B------:R-:W-:Y:S01]  /*1e70*/  ULEA UR7, UR5, UR7, 0xb ;  /* 0x0000000705077291 */ /* 0x000fe2000f8e583f */
[----:B------:R2:W-:Y:S01]  /*1e80*/  STL [R1+0x60], RZ ;  /* 0x000060ff01007387 */ /* 0x0005e20000100800 */
[----:B------:R-:W-:Y:S02]  /*1e90*/  CS2R R8, SRZ ;  /* 0x0000000000087805 */ /* 0x000fe4000001ff00 */
[----:B------:R-:W-:Y:S02]  /*1ea0*/  CS2R R10, SRZ ;  /* 0x00000000000a7805 */ /* 0x000fe4000001ff00 */
[----:B------:R-:W-:Y:S01]  /*1eb0*/  CS2R R12, SRZ ;  /* 0x00000000000c7805 */ /* 0x000fe2000001ff00 */
[----:B------:R-:W-:Y:S01]  /*1ec0*/  UMOV UR8, UR6 ;  /* 0x0000000600087c82 */ /* 0x000fe20008000000 */
[----:B------:R2:W-:Y:S01]  /*1ed0*/  STL [R1+0x5c], RZ ;  /* 0x00005cff01007387 */ /* 0x0005e20000100800 */
[----:B------:R-:W-:Y:S01]  /*1ee0*/  UMOV UR10, UR7 ;  /* 0x00000007000a7c82 */ /* 0x000fe20008000000 */
[----:B------:R-:W-:Y:S01]  /*1ef0*/  CS2R R14, SRZ ;  /* 0x00000000000e7805 */ /* 0x000fe2000001ff00 */
[----:B------:R-:W-:Y:S01]  /*1f00*/  QGMMA.64x256x32.F32.E4M3.E4M3 R24, gdesc[UR8], RZ, !UPT ;  /* 0x03e00000081879f3 */ /* 0x000fe2000c7008ff */
[----:B------:R-:W-:Y:S01]  /*1f10*/  UIADD3 UR8, UR6, 0x2, URZ ;  /* 0x0000000206087890 */ /* 0x000fe2000fffe03f */
[----:B------:R2:W-:Y:S01]  /*1f20*/  STL [R1+0x58], RZ ;  /* 0x000058ff01007387 */ /* 0x0005e20000100800 */
[----:B------:R-:W-:Y:S01]  /*1f30*/  UIADD3 UR10, UR7, 0x2, URZ ;  /* 0x00000002070a7890 */ /* 0x000fe2000fffe03f */
[----:B------:R-:W-:Y:S01]  /*1f40*/  CS2R R16, SRZ ;  /* 0x0000000000107805 */ /* 0x000fe2000001ff00 */
[----:B------:R-:W-:Y:S01]  /*1f50*/  UMOV UR9, 0x40000040 ;  /* 0x4000004000097882 */ /* 0x000fe20000000000 */
[----:B------:R-:W-:Y:S01]  /*1f60*/  UMOV UR11, 0x40000040 ;  /* 0x40000040000b7882 */ /* 0x000fe20000000000 */
        /* <DEDUP_REMOVED lines=54> */
[----:B------:R-:W-:Y:S01]  /*22d0*/  CS2R R226, SRZ ;  /* 0x0000000000e27805 */ /* 0x000fe2000001ff00 */
[----:B------:R-:W-:Y:S01]  /*22e0*/  IMAD.MOV.U32 R228, RZ, RZ, RZ ;  /* 0x000000ffffe47224 */ /* 0x000fe200078e00ff */
[----:B------:R2:W-:Y:S04]  /*22f0*/  STL [R1+0x1c], RZ ;  /* 0x00001cff01007387 */ /* 0x0005e80000100800 */
[----:B------:R2:W-:Y:S04]  /*2300*/  STL [R1+0x18], RZ ;  /* 0x000018ff01007387 */ /* 0x0005e80000100800 */
[----:B------:R2:W-:Y:S04]  /*2310*/  STL [R1+0x14], RZ ;  /* 0x000014ff01007387 */ /* 0x0005e80000100800 */
[----:B------:R2:W-:Y:S04]  /*2320*/  STL [R1+0x10], RZ ;  /* 0x000010ff01007387 */ /* 0x0005e80000100800 */
[----:B------:R2:W-:Y:S04]  /*2330*/  STL [R1+0xc], RZ ;  /* 0x00000cff01007387 */ /* 0x0005e80000100800 */
[----:B------:R2:W-:Y:S04]  /*2340*/  STL [R1+0x8], RZ ;  /* 0x000008ff01007387 */ /* 0x0005e80000100800 */
[----:B------:R2:W-:Y:S04]  /*2350*/  STL [R1+0x4], RZ ;  /* 0x000004ff01007387 */ /* 0x0005e80000100800 */
[----:B------:R2:W-:Y:S01]  /*2360*/  STL [R1], RZ ;  /* 0x000000ff01007387 */ /* 0x0005e20000100800 */
[----:B------:R-:W-:Y:S01]  /*2370*/  QGMMA.64x256x32.F32.E4M3.E4M3 R24, gdesc[UR8], R24 ;  /* 0x03e00000081879f3 */ /* 0x000fe20008700818 */
[----:B------:R-:W-:-:S02]  /*2380*/  UIADD3 UR8, UR6, 0x4, URZ ;  /* 0x0000000406087890 */ /* 0x000fc4000fffe03f */
[----:B------:R-:W-:Y:S01]  /*2390*/  UIADD3 UR10, UR7, 0x4, URZ ;  /* 0x00000004070a7890 */ /* 0x000fe2000fffe03f */
[----:B------:R-:W-:Y:S01]  /*23a0*/  UMOV UR9, 0x40000040 ;  /* 0x4000004000097882 */ /* 0x000fe20000000000 */
[----:B------:R-:W-:-:S15]  /*23b0*/  UMOV UR11, 0x40000040 ;  /* 0x40000040000b7882 */ /* 0x000fde0000000000 */
[----:B------:R-:W-:-:S08]  /*23c0*/  NOP ;  /* 0x0000000000007918 */ /* 0x000fd00000000000 */
[----:B------:R-:W-:Y:S01]  /*23d0*/  QGMMA.64x256x32.F32.E4M3.E4M3 R24, gdesc[UR8], R24 ;  /* 0x03e00000081879f3 */ /* 0x000fe20008700818 */
[----:B------:R-:W-:Y:S02]  /*23e0*/  UIADD3 UR10, UR7, 0x6, URZ ;  /* 0x00000006070a7890 */ /* 0x000fe4000fffe03f */
[----:B------:R-:W-:Y:S01]  /*23f0*/  UIADD3 UR8, UR6, 0x6, URZ ;  /* 0x0000000606087890 */ /* 0x000fe2000fffe03f */
[----:B------:R-:W-:Y:S01]  /*2400*/  ULDC UR7, c[0x0][0x50c] ;  /* 0x0001430000077ab9 */ /* 0x000fe20000000800 */
[----:B------:R-:W-:Y:S01]  /*2410*/  UMOV UR9, 0x40000040 ;  /* 0x4000004000097882 */ /* 0x000fe20000000000 */
[----:B------:R-:W-:Y:S01]  /*2420*/  UISETP.NE.AND UP0, UPT, UR7, 0x4, UPT ;  /* 0x000000040700788c */ /* 0x000fe2000bf05270 */
[----:B------:R-:W-:Y:S01]  /*2430*/  UMOV UR11, 0x40000040 ;  /* 0x40000040000b7882 */ /* 0x000fe20000000000 */
[----:B------:R-:W-:Y:S02]  /*2440*/  UMOV UR6, 0x4 ;  /* 0x0000000400067882 */ /* 0x000fe40000000000 */
[----:B------:R-:W-:-:S06]  /*2450*/  USEL UR7, URZ, 0x1, UP0 ;  /* 0x000000013f077887 */ /* 0x000fcc0008000000 */
[----:B------:R-:W-:-:S12]  /*2460*/  ISETP.NE.AND P1, PT, RZ, UR7, PT ;  /* 0x00000007ff007c0c */ /* 0x000fd8000bf25270 */
[----:B------:R-:W-:Y:S01]  /*2470*/  QGMMA.64x256x32.F32.E4M3.E4M3 R24, gdesc[UR8], R24, gsb0 ;  /* 0x03e00000081879f3 */ /* 0x000fe20008000818 */
[----:B--2---:R-:W-:Y:S05]  /*2480*/  @!P1 BRA `(.L_x_22) ;  /* 0x0000000800809947 */ /* 0x004fea0003800000 */
[----:B------:R-:W-:Y:S02]  /*2490*/  WARPGROUP.DEPBAR.LE gsb0, 0x0 ;  /* 0x00008000000079c5 */ /* 0x000fe40000010000 */
[----:B------:R-:W-:-:S01]  /*24a0*/  FADD R227, RZ, R25 ;  /* 0x00000019ffe37221 */ /* 0x000fc20000000000 */
[----:B------:R-:W-:Y:S01]  /*24b0*/  FADD R228, RZ, R24 ;  /* 0x00000018ffe47221 */ /* 0x000fe20000000000 */
[----:B------:R-:W-:-:S01]  /*24c0*/  FADD R226, RZ, R26 ;  /* 0x0000001affe27221 */ /* 0x000fc20000000000 */
[----:B------:R-:W-:Y:S01]  /*24d0*/  FADD R225, RZ, R27 ;  /* 0x0000001bffe17221 */ /* 0x000fe20000000000 */
[----:B------:R-:W-:-:S01]  /*24e0*/  FADD R224, RZ, R28 ;  /* 0x0000001cffe07221 */ /* 0x000fc20000000000 */
[----:B------:R0:W-:Y:S01]  /*24f0*/  STL [R1+0x84], R227 ;  /* 0x000084e301007387 */ /* 0x0001e20000100800 */
[----:B------:R-:W-:-:S01]  /*2500*/  FADD R223, RZ, R29 ;  /* 0x0000001dffdf7221 */ /* 0x000fc20000000000 */
[----:B------:R-:W-:Y:S01]  /*2510*/  FADD R222, RZ, R30 ;  /* 0x0000001effde7221 */ /* 0x000fe20000000000 */
[----:B------:R-:W-:-:S01]  /*2520*/  FADD R221, RZ, R31 ;  /* 0x0000001fffdd7221 */ /* 0x000fc20000000000 */
[----:B------:R-:W-:Y:S01]  /*2530*/  FADD R220, RZ, R32 ;  /* 0x00000020ffdc7221 */ /* 0x000fe20000000000 */
[----:B------:R-:W-:-:S01]  /*2540*/  FADD R219, RZ, R33 ;  /* 0x00000021ffdb7221 */ /* 0x000fc20000000000 */
[----:B------:R-:W-:Y:S01]  /*2550*/  FADD R218, RZ, R34 ;  /* 0x00000022ffda7221 */ /* 0x000fe20000000000 */
[----:B------:R-:W-:-:S01]  /*2560*/  FADD R217, RZ, R35 ;  /* 0x00000023ffd97221 */ /* 0x000fc20000000000 */
[----:B------:R-:W-:Y:S01]  /*2570*/  FADD R216, RZ, R36 ;  /* 0x00000024ffd87221 */ /* 0x000fe20000000000 */
[----:B------:R-:W-:-:S01]  /*2580*/  FADD R215, RZ, R37 ;  /* 0x00000025ffd77221 */ /* 0x000fc20000000000 */
[----:B0-----:R-:W-:Y:S01]  /*2590*/  FADD R227, RZ, R124 ;  /* 0x0000007cffe37221 */ /* 0x001fe20000000000 */
[----:B------:R-:W-:-:S01]  /*25a0*/  FADD R214, RZ, R38 ;  /* 0x00000026ffd67221 */ /* 0x000fc20000000000 */
[----:B------:R-:W-:Y:S01]  /*25b0*/  FADD R213, RZ, R39 ;  /* 0x00000027ffd57221 */ /* 0x000fe20000000000 */
[----:B------:R-:W-:-:S01]  /*25c0*/  FADD R212, RZ, R40 ;  /* 0x00000028ffd47221 */ /* 0x000fc20000000000 */
[----:B------:R-:W-:Y:S01]  /*25d0*/  FADD R211, RZ, R41 ;  /* 0x00000029ffd37221 */ /* 0x000fe20000000000 */
[----:B------:R0:W-:Y:S01]  /*25e0*/  STL [R1], R227 ;  /* 0x000000e301007387 */ /* 0x0001e20000100800 */
        /* <DEDUP_REMOVED lines=94> */
[----:B0-----:R-:W-:-:S05]  /*2bd0*/  FADD R227, RZ, R131 ;  /* 0x00000083ffe37221 */ /* 0x001fca0000000000 */
[----:B------:R0:W-:Y:S02]  /*2be0*/  STL [R1+0x1c], R227 ;  /* 0x00001ce301007387 */ /* 0x0001e40000100800 */
        /* <DEDUP_REMOVED lines=39> */
[----:B------:R0:W-:Y:S04]  /*2e60*/  STL [R1+0x6c], R227 ;  /* 0x00006ce301007387 */ /* 0x0001e80000100800 */
[----:B0-----:R0:W5:Y:S01]  /*2e70*/  LDL.LU R227, [R1+0x84] ;  /* 0x0000840001e37983 */ /* 0x0011620000300800 */
[----:B------:R-:W-:-:S05]  /*2e80*/  UMOV UR6, URZ ;  /* 0x0000003f00067c82 */ /* 0x000fca0008000000 */
.L_x_22:
[----:B------:R-:W-:Y:S01]  /*2e90*/  UIADD3 UR16, UR5, 0x1, URZ ;  /* 0x0000000105107890 */ /* 0x000fe2000fffe03f */
[----:B------:R-:W-:-:S03]  /*2ea0*/  UMOV UR8, 0x1 ;  /* 0x0000000100087882 */ /* 0x000fc60000000000 */
[----:B------:R-:W-:-:S04]  /*2eb0*/  UISETP.NE.AND UP0, UPT, UR16, 0x3, UPT ;  /* 0x000000031000788c */ /* 0x000fc8000bf05270 */
[----:B------:R-:W-:Y:S02]  /*2ec0*/  USEL UR17, URZ, 0x1, UP0 ;  /* 0x000000013f117887 */ /* 0x000fe40008000000 */
[----:B------:R-:W-:Y:S02]  /*2ed0*/  USEL UR16, UR16, URZ, UP0 ;  /* 0x0000003f10107287 */ /* 0x000fe40008000000 */
[----:B------:R-:W-:-:S12]  /*2ee0*/  ULOP3.LUT UR17, UR4, UR17, URZ, 0x3c, !UPT ;  /* 0x0000001104117292 */ /* 0x000fd8000f8e3c3f */
.L_x_17:
[----:B------:R-:W-:-:S04]  /*2ef0*/  UISETP.LT.AND UP0, UPT, UR12, 0x1, UPT ;  /* 0x000000010c00788c */ /* 0x000fc8000bf01270 */
[----:B------:R-:W-:-:S04]  /*2f00*/  USEL UR9, UR12, 0x1, UP0 ;  /* 0x000000010c097887 */ /* 0x000fc80008000000 */
[----:B------:R-:W-:-:S04]  /*2f10*/  UIADD3 UR9, UR12, -UR9, URZ ;  /* 0x800000090c097290 */ /* 0x000fc8000fffe03f */
[----:B------:R-:W-:-:S06]  /*2f20*/  UISETP.GE.AND UP0, UPT, UR9, 0x1, UPT ;  /* 0x000000010900788c */ /* 0x000fcc000bf06270 */
[----:B------:R-:W-:-:S13]  /*2f30*/  PLOP3.LUT P1, PT, PT, PT, UP0, 0x80, 0x0 ;  /* 0x000000000000781c */ /* 0x000fda0003f2f008 */
[----:B------:R-:W-:Y:S05]  /*2f40*/  @!P1 BRA `(.L_x_23) ;  /* 0x0000001000cc9947 */ /* 0x000fea0003800000 */
[----:B------:R-:W-:Y:S01]  /*2f50*/  UMOV UR24, UR9 ;  /* 0x0000000900187c82 */ /* 0x000fe20008000000 */
[----:B------:R-:W-:Y:S01]  /*2f60*/  UMOV UR25, UR5 ;  /* 0x0000000500197c82 */ /* 0x000fe20008000000 */
[----:B------:R-:W-:-:S05]  /*2f70*/  ULDC UR27, c[0x0][0x50c] ;  /* 0x00014300001b7ab9 */ /* 0x000fca0000000800 */
.L_x_31:
[----:B------:R-:W-:-:S06]  /*2f80*/  UISETP.NE.AND UP0, UPT, UR23, 0x3, UPT ;  /* 0x000000031700788c */ /* 0x000fcc000bf05270 */
[----:B------:R-:W-:-:S13]  /*2f90*/  PLOP3.LUT P2, PT, PT, PT, UP0, 0x80, 0x0 ;  /* 0x000000000000781c */ /* 0x000fda0003f4f008 */
[----:B-1---5:R-:W-:Y:S05]  /*2fa0*/  @!P2 BRA `(.L_x_24) ;  /* 0x000000000004a947 */ /* 0x022fea0003800000 */
[----:B------:R-:W-:Y:S01]  /*2fb0*/  BPT.TRAP 0x1 ;  /* 0x000000040000795c */ /* 0x000fe20000300000 */
.L_x_24:
[----:B------:R-:W1:Y:S01]  /*2fc0*/  S2UR UR9, SR_CgaCtaId ;  /* 0x00000000000979c3 */ /* 0x000e620000008800 */
[----:B------:R-:W-:Y:S01]  /*2fd0*/  UMOV UR14, 0x400 ;  /* 0x00000400000e7882 */ /* 0x000fe20000000000 */
[----:B------:R-:W-:-:S05]  /*2fe0*/  IMAD.U32 R229, RZ, RZ, UR17 ;  /* 0x00000011ffe57e24 */ /* 0x000fca000f8e00ff */
[----:B------:R-:W-:Y:S01]  /*2ff0*/  SHF.L.U32 R229, R229, 0x1f, RZ ;  /* 0x0000001fe5e57819 */ /* 0x000fe200000006ff */
[----:B-1----:R-:W-:-:S04]  /*3000*/  ULEA UR14, UR9, UR14, 0x18 ;  /* 0x0000000e090e7291 */ /* 0x002fc8000f8ec03f */
[----:B------:R-:W-:-:S09]  /*3010*/  ULEA UR9, UR16, UR14, 0x3 ;  /* 0x0000000e10097291 */ /* 0x000fd2000f8e183f */
[----:B------:R1:W2:Y:S01]  /*3020*/  SYNCS.PHASECHK.TRANS64.TRYWAIT P1, [UR9], R229 ;  /* 0x000000e5ff0075a7 */ /* 0x0002a20008020149 */
[----:B------:R-:W-:Y:S05]  /*3030*/  @!P2 BRA `(.L_x_25) ;  /* 0x000000000004a947 */ /* 0x000fea0003800000 */
[----:B------:R-:W-:Y:S01]  /*3040*/  BPT.TRAP 0x1 ;  /* 0x000000040000795c */ /* 0x000fe20000300000 */
.L_x_25:
[----:B--2---:R-:W-:Y:S05]  /*3050*/  @P1 BRA `(.L_x_26) ;  /* 0x0000000000081947 */ /* 0x004fea0003800000 */
[----:B------:R-:W2:Y:S02]  /*3060*/  SYNCS.PHASECHK.TRANS64.TRYWAIT P1, [UR9], R229 ;  /* 0x000000e5ff0075a7 */ /* 0x000ea40008020149 */
[----:B--2---:R-:W-:Y:S05]  /*3070*/  @!P1 BRA `(.L_x_27) ;  /* 0x000000d000809947 */ /* 0x004fea0003800000 */
.L_x_26:
[----:B------:R-:W-:Y:S01]  /*3080*/  UIADD3 UR9, UR14, 0xc100, URZ ;  /* 0x0000c1000e097890 */ /* 0x000fe2000fffe03f */
[----:B------:R-:W-:Y:S01]  /*3090*/  WARPGROUP.ARRIVE ;  /* 0x00000000000079c5 */ /* 0x000fe20000000000 */
[----:B------:R-:W-:Y:S02]  /*30a0*/  UISETP.NE.AND UP0, UPT, UR7, URZ, UPT ;  /* 0x0000003f0700728c */ /* 0x000fe4000bf05270 */
[----:B------:R-:W-:Y:S02]  /*30b0*/  USHF.R.U32.HI UR9, URZ, 0x4, UR9 ;  /* 0x000000043f097899 */ /* 0x000fe40008011609 */
[----:B------:R-:W-:Y:S02]  /*30c0*/  USEL UR8, UR8, URZ, !UP0 ;  /* 0x0000003f08087287 */ /* 0x000fe4000c000000 */
[----:B------:R-:W-:Y:S02]  /*30d0*/  ULOP3.LUT UR9, UR9, 0x3fff, URZ, 0xc0, !UPT ;  /* 0x00003fff09097892 */ /* 0x000fe4000f8ec03f */
[----:B------:R-:W-:-:S02]  /*30e0*/  ULOP3.LUT UR7, UR15, 0x10000, URZ, 0xfc, !UPT ;  /* 0x000100000f077892 */ /* 0x000fc4000f8efc3f */
[----:B------:R-:W-:Y:S02]  /*30f0*/  ULOP3.LUT UR9, UR9, 0x10000, URZ, 0xfc, !UPT ;  /* 0x0001000009097892 */ /* 0x000fe4000f8efc3f */
[----:B------:R-:W-:Y:S02]  /*3100*/  UISETP.NE.U32.AND UP0, UPT, UR8, URZ, UPT ;  /* 0x0000003f0800728c */ /* 0x000fe4000bf05070 */
[----:B------:R-:W-:Y:S02]  /*3110*/  ULEA UR7, UR16, UR7, 0xa ;  /* 0x0000000710077291 */ /* 0x000fe4000f8e503f */
[----:B------:R-:W-:Y:S01]  /*3120*/  ULEA UR26, UR16, UR9, 0xb ;  /* 0x00000009101a7291 */ /* 0x000fe2000f8e583f */
[----:B------:R-:W-:Y:S02]  /*3130*/  UMOV UR11, 0x40000040 ;  /* 0x40000040000b7882 */ /* 0x000fe40000000000 */
[----:B------:R-:W-:Y:S01]  /*3140*/  UMOV UR9, 0x40000040 ;  /* 0x4000004000097882 */ /* 0x000fe20000000000 */
[----:B------:R-:W-:Y:S01]  /*3150*/  UIADD3 UR6, UR6, 0x4, URZ ;  /* 0x0000000406067890 */ /* 0x000fe2000fffe03f */
[----:B------:R-:W-:-:S02]  /*3160*/  UMOV UR8, UR7 ;  /* 0x0000000700087c82 */ /* 0x000fc40008000000 */
[----:B------:R-:W-:Y:S02]  /*3170*/  UMOV UR10, UR26 ;  /* 0x0000001a000a7c82 */ /* 0x000fe40008000000 */
[----:B------:R-:W-:Y:S01]  /*3180*/  QGMMA.64x256x32.F32.E4M3.E4M3 R24, gdesc[UR8], R24, UP0 ;  /* 0x03e00000081879f3 */ /* 0x000fe2000bf00818 */
[----:B------:R-:W-:Y:S02]  /*3190*/  UIADD3 UR8, UR7, 0x2, URZ ;  /* 0x0000000207087890 */ /* 0x000fe4000fffe03f */
[----:B------:R-:W-:Y:S01]  /*31a0*/  UIADD3 UR10, UR26, 0x2, URZ ;  /* 0x000000021a0a7890 */ /* 0x000fe2000fffe03f */
[----:B------:R-:W-:Y:S01]  /*31b0*/  UMOV UR9, 0x40000040 ;  /* 0x4000004000097882 */ /* 0x000fe20000000000 */
[----:B------:R-:W-:Y:S01]  /*31c0*/  UMOV UR11, 0x40000040 ;  /* 0x40000040000b7882 */ /* 0x000fe20000000000 */
[----:B------:R-:W-:-:S15]  /*31d0*/  UISETP.NE.AND UP0, UPT, UR6, UR27, UPT ;  /* 0x0000001b0600728c */ /* 0x000fde000bf05270 */
[----:B------:R-:W-:-:S07]  /*31e0*/  NOP ;  /* 0x0000000000007918 */ /* 0x000fce0000000000 */
[----:B------:R-:W-:Y:S01]  /*31f0*/  QGMMA.64x256x32.F32.E4M3.E4M3 R24, gdesc[UR8], R24 ;  /* 0x03e00000081879f3 */ /* 0x000fe20008700818 */
[----:B------:R-:W-:Y:S02]  /*3200*/  UIADD3 UR8, UR7, 0x4, URZ ;  /* 0x0000000407087890 */ /* 0x000fe4000fffe03f */
[----:B------:R-:W-:Y:S01]  /*3210*/  UIADD3 UR10, UR26, 0x4, URZ ;  /* 0x000000041a0a7890 */ /* 0x000fe2000fffe03f */
[----:B------:R-:W-:Y:S01]  /*3220*/  UMOV UR9, 0x40000040 ;  /* 0x4000004000097882 */ /* 0x000fe20000000000 */
[----:B------:R-:W-:-:S15]  /*3230*/  UMOV UR11, 0x40000040 ;  /* 0x40000040000b7882 */ /* 0x000fde0000000000 */
[----:B------:R-:W-:-:S08]  /*3240*/  NOP ;  /* 0x0000000000007918 */ /* 0x000fd00000000000 */
[----:B------:R-:W-:Y:S01]  /*3250*/  QGMMA.64x256x32.F32.E4M3.E4M3 R24, gdesc[UR8], R24 ;  /* 0x03e00000081879f3 */ /* 0x000fe20008700818 */
[----:B------:R-:W-:Y:S02]  /*3260*/  UIADD3 UR8, UR7, 0x6, URZ ;  /* 0x0000000607087890 */ /* 0x000fe4000fffe03f */
[----:B------:R-:W-:Y:S01]  /*3270*/  UIADD3 UR10, UR26, 0x6, URZ ;  /* 0x000000061a0a7890 */ /* 0x000fe2000fffe03f */
[----:B------:R-:W-:Y:S01]  /*3280*/  UMOV UR9, 0x40000040 ;  /* 0x4000004000097882 */ /* 0x000fe20000000000 */
[----:B------:R-:W-:Y:S01]  /*3290*/  UMOV UR11, 0x40000040 ;  /* 0x40000040000b7882 */ /* 0x000fe20000000000 */
[----:B------:R-:W-:-:S06]  /*32a0*/  USEL UR7, URZ, 0x1, UP0 ;  /* 0x000000013f077887 */ /* 0x000fcc0008000000 */
[----:B------:R-:W-:-:S15]  /*32b0*/  ISETP.NE.AND P1, PT, RZ, UR7, PT ;  /* 0x00000007ff007c0c */ /* 0x000fde000bf25270 */
[----:B------:R-:W-:-:S01]  /*32c0*/  NOP ;  /* 0x0000000000007918 */ /* 0x000fc20000000000 */
[----:B------:R-:W-:Y:S03]  /*32d0*/  QGMMA.64x256x32.F32.E4M3.E4M3 R24, gdesc[UR8], R24, gsb0 ;  /* 0x03e00000081879f3 */ /* 0x000fe60008000818 */
[----:B------:R-:W-:Y:S02]  /*32e0*/  WARPGROUP.DEPBAR.LE gsb0, 0x1 ;  /* 0x00008000000079c5 */ /* 0x000fe40000010100 */
[----:B------:R-:W-:Y:S05]  /*32f0*/  @!P1 BRA `(.L_x_28) ;  /* 0x0000000c00709947 */ /* 0x000fea0003800000 */
[----:B------:R-:W-:Y:S02]  /*3300*/  WARPGROUP.DEPBAR.LE gsb0, 0x0 ;  /* 0x00008000000079c5 */ /* 0x000fe40000010000 */
[----:B-----5:R-:W-:-:S01]  /*3310*/  FADD R227, R25, R227 ;  /* 0x000000e319e37221 */ /* 0x020fc20000000000 */
[----:B------:R-:W-:Y:S01]  /*3320*/  FADD R226, R26, R226 ;  /* 0x000000e21ae27221 */ /* 0x000fe20000000000 */
[----:B------:R-:W-:-:S01]  /*3330*/  FADD R225, R27, R225 ;  /* 0x000000e11be17221 */ /* 0x000fc20000000000 */
[----:B------:R-:W-:Y:S01]  /*3340*/  FADD R224, R28, R224 ;  /* 0x000000e01ce07221 */ /* 0x000fe20000000000 */
[----:B------:R-:W-:-:S01]  /*3350*/  FADD R223, R29, R223 ;  /* 0x000000df1ddf7221 */ /* 0x000fc20000000000 */
[----:B------:R2:W-:Y:S01]  /*3360*/  STL [R1+0x84], R227 ;  /* 0x000084e301007387 */ /* 0x0005e20000100800 */
[----:B------:R-:W-:-:S01]  /*3370*/  FADD R222, R30, R222 ;  /* 0x000000de1ede7221 */ /* 0x000fc20000000000 */
[----:B------:R-:W-:Y:S01]  /*3380*/  FADD R221, R31, R221 ;  /* 0x000000dd1fdd7221 */ /* 0x000fe20000000000 */
[----:B------:R-:W-:-:S01]  /*3390*/  FADD R220, R32, R220 ;  /* 0x000000dc20dc7221 */ /* 0x000fc20000000000 */
[----:B------:R-:W-:Y:S01]  /*33a0*/  FADD R219, R33, R219 ;  /* 0x000000db21db7221 */ /* 0x000fe20000000000 */
[----:B------:R-:W-:-:S01]  /*33b0*/  FADD R218, R34, R218 ;  /* 0x000000da22da7221 */ /* 0x000fc20000000000 */
[----:B------:R-:W-:Y:S01]  /*33c0*/  FADD R217, R35, R217 ;  /* 0x000000d923d97221 */ /* 0x000fe20000000000 */
[----:B------:R-:W-:-:S01]  /*33d0*/  FADD R216, R36, R216 ;  /* 0x000000d824d87221 */ /* 0x000fc20000000000 */
[----:B------:R-:W-:Y:S01]  /*33e0*/  FADD R215, R37, R215 ;  /* 0x000000d725d77221 */ /* 0x000fe20000000000 */
[----:B------:R-:W-:-:S01]  /*33f0*/  FADD R214, R38, R214 ;  /* 0x000000d626d67221 */ /* 0x000fc20000000000 */
[----:B--2---:R-:W2:Y:S01]  /*3400*/  LDL.LU R227, [R1+0x28] ;  /* 0x0000280001e37983 */ /* 0x004ea20000300800 */
[----:B------:R-:W-:-:S01]  /*3410*/  FADD R213, R39, R213 ;  /* 0x000000d527d57221 */ /* 0x000fc20000000000 */
[----:B------:R-:W-:Y:S01]  /*3420*/  FADD R212, R40, R212 ;  /* 0x000000d428d47221 */ /* 0x000fe20000000000 */
[----:B------:R-:W-:-:S01]  /*3430*/  FADD R211, R41, R211 ;  /* 0x000000d329d37221 */ /* 0x000fc20000000000 */
[----:B------:R3:W-:Y:S01]  /*3440*/  STL [R1+0x88], R226 ;  /* 0x000088e201007387 */ /* 0x0007e20000100800 */
[----:B------:R-:W-:-:S03]  /*3450*/  FADD R228, R24, R228 ;  /* 0x000000e418e47221 */ /* 0x000fc60000000000 */
[----:B---3--:R-:W3:Y:S04]  /*3460*/  LDL.LU R226, [R1+0x24] ;  /* 0x0000240001e27983 */ /* 0x008ee80000300800 */
[----:B------:R4:W-:Y:S04]  /*3470*/  STL [R1+0x8c], R225 ;  /* 0x00008ce101007387 */ /* 0x0009e80000100800 */
[----:B----4-:R-:W4:Y:S04]  /*3480*/  LDL.LU R225, [R1+0x20] ;  /* 0x0000200001e17983 */ /* 0x010f280000300800 */
[----:B------:R0:W-:Y:S04]  /*3490*/  STL [R1+0x90], R224 ;  /* 0x000090e001007387 */ /* 0x0001e80000100800 */
[----:B0-----:R-:W4:Y:S04]  /*34a0*/  LDL.LU R224, [R1+0x1c] ;  /* 0x00001c0001e07983 */ /* 0x001f280000300800 */
        /* <DEDUP_REMOVED lines=13> */
[----:B0-----:R-:W4:Y:S04]  /*3580*/  LDL.LU R217, [R1] ;  /* 0x0000000001d97983 */ /* 0x001f280000300800 */
[----:B------:R-:W-:Y:S04]  /*3590*/  STL [R1+0xb0], R216 ;  /* 0x0000b0d801007387 */ /* 0x000fe80000100800 */
[----:B------:R-:W-:Y:S04]  /*35a0*/  STL [R1+0xb4], R215 ;  /* 0x0000b4d701007387 */ /* 0x000fe80000100800 */
[----:B------:R-:W-:Y:S04]  /*35b0*/  STL [R1+0xb8], R214 ;  /* 0x0000b8d601007387 */ /* 0x000fe80000100800 */
[----:B------:R-:W-:Y:S04]  /*35c0*/  STL [R1+0xbc], R213 ;  /* 0x0000bcd501007387 */ /* 0x000fe80000100800 */
[----:B------:R-:W-:Y:S04]  /*35d0*/  STL [R1+0xc0], R212 ;  /* 0x0000c0d401007387 */ /* 0x000fe80000100800 */
[----:B------:R0:W-:Y:S01]  /*35e0*/  STL [R1+0xc4], R211 ;  /* 0x0000c4d301007387 */ /* 0x0001e20000100800 */
[----:B--2---:R-:W-:-:S01]  /*35f0*/  FADD R227, R134, R227 ;  /* 0x000000e386e37221 */ /* 0x004fc20000000000 */
[----:B---3--:R-:W-:Y:S01]  /*3600*/  FADD R226, R133, R226 ;  /* 0x000000e285e27221 */ /* 0x008fe20000000000 */
[----:B----4-:R-:W-:-:S01]  /*3610*/  FADD R225, R132, R225 ;  /* 0x000000e184e17221 */ /* 0x010fc20000000000 */
[----:B------:R-:W-:Y:S01]  /*3620*/  FADD R224, R131, R224 ;  /* 0x000000e083e07221 */ /* 0x000fe20000000000 */
[----:B------:R-:W-:-:S01]  /*3630*/  FADD R223, R130, R223 ;  /* 0x000000df82df7221 */ /* 0x000fc20000000000 */
[----:B------:R-:W-:Y:S01]  /*3640*/  FADD R222, R129, R222 ;  /* 0x000000de81de7221 */ /* 0x000fe20000000000 */
[----:B------:R-:W-:-:S01]  /*3650*/  FADD R221, R128, R221 ;  /* 0x000000dd80dd7221 */ /* 0x000fc20000000000 */
[----:B------:R-:W-:Y:S01]  /*3660*/  FADD R220, R127, R220 ;  /* 0x000000dc7fdc7221 */ /* 0x000fe20000000000 */
[----:B------:R-:W-:-:S01]  /*3670*/  FADD R219, R126, R219 ;  /* 0x000000db7edb7221 */ /* 0x000fc20000000000 */
[----:B------:R-:W-:Y:S01]  /*3680*/  FADD R218, R125, R218 ;  /* 0x000000da7dda7221 */ /* 0x000fe20000000000 */
[----:B------:R-:W-:-:S05]  /*3690*/  FADD R217, R124, R217 ;  /* 0x000000d97cd97221 */ /* 0x000fca0000000000 */
[----:B------:R2:W-:Y:S04]  /*36a0*/  STL [R1], R217 ;  /* 0x000000d901007387 */ /* 0x0005e80000100800 */
[----:B------:R3:W-:Y:S04]  /*36b0*/  STL [R1+0x4], R218 ;  /* 0x000004da01007387 */ /* 0x0007e80000100800 */
[----:B------:R4:W-:Y:S04]  /*36c0*/  STL [R1+0x8], R219 ;  /* 0x000008db01007387 */ /* 0x0009e80000100800 */
[----:B------:R1:W-:Y:S04]  /*36d0*/  STL [R1+0xc], R220 ;  /* 0x00000cdc01007387 */ /* 0x0003e80000100800 */
[----:B------:R1:W-:Y:S04]  /*36e0*/  STL [R1+0x10], R221 ;  /* 0x000010dd01007387 */ /* 0x0003e80000100800 */
[----:B------:R1:W-:Y:S04]  /*36f0*/  STL [R1+0x14], R222 ;  /* 0x000014de01007387 */ /* 0x0003e80000100800 */
[----:B------:R1:W-:Y:S04]  /*3700*/  STL [R1+0x18], R223 ;  /* 0x000018df01007387 */ /* 0x0003e80000100800 */
[----:B------:R1:W-:Y:S04]  /*3710*/  STL [R1+0x1c], R224 ;  /* 0x00001ce001007387 */ /* 0x0003e80000100800 */
[----:B0-----:R-:W4:Y:S04]  /*3720*/  LDL.LU R211, [R1+0x2c] ;  /* 0x00002c0001d37983 */ /* 0x001f280000300800 */
[----:B------:R0:W-:Y:S04]  /*3730*/  STL [R1+0x20], R225 ;  /* 0x000020e101007387 */ /* 0x0001e80000100800 */
[----:B------:R-:W4:Y:S04]  /*3740*/  LDL.LU R212, [R1+0x30] ;  /* 0x0000300001d47983 */ /* 0x000f280000300800 */
[----:B------:R0:W-:Y:S04]  /*3750*/  STL [R1+0x24], R226 ;  /* 0x000024e201007387 */ /* 0x0001e80000100800 */
[----:B------:R-:W4:Y:S04]  /*3760*/  LDL.LU R213, [R1+0x34] ;  /* 0x0000340001d57983 */ /* 0x000f280000300800 */
[----:B------:R0:W-:Y:S04]  /*3770*/  STL [R1+0x28], R227 ;  /* 0x000028e301007387 */ /* 0x0001e80000100800 */
[----:B------:R-:W4:Y:S04]  /*3780*/  LDL.LU R214, [R1+0x38] ;  /* 0x0000380001d67983 */ /* 0x000f280000300800 */
[----:B------:R-:W4:Y:S04]  /*3790*/  LDL.LU R215, [R1+0x3c] ;  /* 0x00003c0001d77983 */ /* 0x000f280000300800 */
[----:B------:R-:W4:Y:S04]  /*37a0*/  LDL.LU R216, [R1+0x40] ;  /* 0x0000400001d87983 */ /* 0x000f280000300800 */
[----:B--2---:R-:W2:Y:S04]  /*37b0*/  LDL.LU R217, [R1+0x44] ;  /* 0x0000440001d97983 */ /* 0x004ea80000300800 */
[----:B---3--:R-:W3:Y:S04]  /*37c0*/  LDL.LU R218, [R1+0x48] ;  /* 0x0000480001da7983 */ /* 0x008ee80000300800 */
[----:B----4-:R-:W4:Y:S04]  /*37d0*/  LDL.LU R219, [R1+0x4c] ;  /* 0x00004c0001db7983 */ /* 0x010f280000300800 */
[----:B-1----:R-:W4:Y:S04]  /*37e0*/  LDL.LU R220, [R1+0x50] ;  /* 0x0000500001dc7983 */ /* 0x002f280000300800 */
[----:B------:R-:W4:Y:S04]  /*37f0*/  LDL.LU R221, [R1+0x54] ;  /* 0x0000540001dd7983 */ /* 0x000f280000300800 */
[----:B------:R-:W4:Y:S04]  /*3800*/  LDL.LU R222, [R1+0x58] ;  /* 0x0000580001de7983 */ /* 0x000f280000300800 */
[----:B------:R-:W4:Y:S04]  /*3810*/  LDL.LU R223, [R1+0x5c] ;  /* 0x00005c0001df7983 */ /* 0x000f280000300800 */
[----:B------:R-:W4:Y:S04]  /*3820*/  LDL.LU R224, [R1+0x60] ;  /* 0x0000600001e07983 */ /* 0x000f280000300800 */
[----:B0-----:R-:W4:Y:S04]  /*3830*/  LDL.LU R225, [R1+0x64] ;  /* 0x0000640001e17983 */ /* 0x001f280000300800 */
[----:B------:R-:W4:Y:S04]  /*3840*/  LDL.LU R226, [R1+0x68] ;  /* 0x0000680001e27983 */ /* 0x000f280000300800 */
[----:B------:R-:W4:Y:S01]  /*3850*/  LDL.LU R227, [R1+0x6c] ;  /* 0x00006c0001e37983 */ /* 0x000f220000300800 */
[----:B------:R-:W-:-:S05]  /*3860*/  FADD R211, R135, R211 ;  /* 0x000000d387d37221 */ /* 0x000fca0000000000 */
[----:B------:R0:W-:Y:S01]  /*3870*/  STL [R1+0x2c], R211 ;  /* 0x00002cd301007387 */ /* 0x0001e20000100800 */
[----:B------:R-:W-:-:S03]  /*3880*/  FADD R212, R136, R212 ;  /* 0x000000d488d47221 */ /* 0x000fc60000000000 */
[----:B0-----:R0:W5:Y:S01]  /*3890*/  LDL.LU R211, [R1+0xc4] ;  /* 0x0000c40001d37983 */ /* 0x0011620000300800 */
[----:B------:R-:W-:-:S03]  /*38a0*/  FADD R213, R137, R213 ;  /* 0x000000d589d57221 */ /* 0x000fc60000000000 */
[----:B------:R1:W-:Y:S01]  /*38b0*/  STL [R1+0x30], R212 ;  /* 0x000030d401007387 */ /* 0x0003e20000100800 */
[----:B------:R-:W-:-:S01]  /*38c0*/  FADD R214, R138, R214 ;  /* 0x000000d68ad67221 */ /* 0x000fc20000000000 */
[----:B------:R-:W-:Y:S02]  /*38d0*/  FADD R215, R139, R215 ;  /* 0x000000d78bd77221 */ /* 0x000fe40000000000 */
[----:B-1----:R0:W5:Y:S01]  /*38e0*/  LDL.LU R212, [R1+0xc0] ;  /* 0x0000c00001d47983 */ /* 0x0021620000300800 */
[----:B------:R-:W-:-:S03]  /*38f0*/  FADD R216, R140, R216 ;  /* 0x000000d88cd87221 */ /* 0x000fc60000000000 */
[----:B------:R1:W-:Y:S01]  /*3900*/  STL [R1+0x34], R213 ;  /* 0x000034d501007387 */ /* 0x0003e20000100800 */
[----:B--2---:R-:W-:-:S03]  /*3910*/  FADD R217, R141, R217 ;  /* 0x000000d98dd97221 */ /* 0x004fc60000000000 */
[----:B-1----:R0:W5:Y:S01]  /*3920*/  LDL.LU R213, [R1+0xbc] ;  /* 0x0000bc0001d57983 */ /* 0x0021620000300800 */
[----:B---3--:R-:W-:-:S03]  /*3930*/  FADD R218, R142, R218 ;  /* 0x000000da8eda7221 */ /* 0x008fc60000000000 */
[----:B------:R1:W-:Y:S01]  /*3940*/  STL [R1+0x38], R214 ;  /* 0x000038d601007387 */ /* 0x0003e20000100800 */
[----:B----4-:R-:W-:-:S01]  /*3950*/  FADD R219, R143, R219 ;  /* 0x000000db8fdb7221 */ /* 0x010fc20000000000 */
[----:B------:R-:W-:Y:S02]  /*3960*/  FADD R220, R144, R220 ;  /* 0x000000dc90dc7221 */ /* 0x000fe40000000000 */
[----:B-1----:R0:W5:Y:S04]  /*3970*/  LDL.LU R214, [R1+0xb8] ;  /* 0x0000b80001d67983 */ /* 0x0021680000300800 */
[----:B------:R1:W-:Y:S01]  /*3980*/  STL [R1+0x3c], R215 ;  /* 0x00003cd701007387 */ /* 0x0003e20000100800 */
[----:B------:R-:W-:-:S01]  /*3990*/  FADD R221, R145, R221 ;  /* 0x000000dd91dd7221 */ /* 0x000fc20000000000 */
[----:B------:R-:W-:-:S02]  /*39a0*/  FADD R222, R146, R222 ;  /* 0x000000de92de7221 */ /* 0x000fc40000000000 */
[----:B-1----:R0:W5:Y:S04]  /*39b0*/  LDL.LU R215, [R1+0xb4] ;  /* 0x0000b40001d77983 */ /* 0x0021680000300800 */
[----:B------:R1:W-:Y:S01]  /*39c0*/  STL [R1+0x40], R216 ;  /* 0x000040d801007387 */ /* 0x0003e20000100800 */
[----:B------:R-:W-:-:S03]  /*39d0*/  FADD R223, R147, R223 ;  /* 0x000000df93df7221 */ /* 0x000fc60000000000 */
        /* <DEDUP_REMOVED lines=13> */
[----:B------:R1:W-:Y:S04]  /*3ab0*/  STL [R1+0x54], R221 ;  /* 0x000054dd01007387 */ /* 0x0003e80000100800 */
        /* <DEDUP_REMOVED lines=12> */
[----:B-1----:R0:W5:Y:S01]  /*3b80*/  LDL.LU R227, [R1+0x84] ;  /* 0x0000840001e37983 */ /* 0x0021620000300800 */
        /* <DEDUP_REMOVED lines=82> */
[----:B0-----:R-:W-:-:S06]  /*40b0*/  UMOV UR6, URZ ;  /* 0x0000003f00067c82 */ /* 0x001fcc0008000000 */
.L_x_28:
[----:B------:R-:W-:Y:S05]  /*40c0*/  @!P2 BRA `(.L_x_29) ;  /* 0x000000000004a947 */ /* 0x000fea0003800000 */
[----:B------:R-:W-:Y:S01]  /*40d0*/  BPT.TRAP 0x1 ;  /* 0x000000040000795c */ /* 0x000fe20000300000 */
.L_x_29:
[----:B-----5:R2:W-:Y:S04]  /*40e0*/  STL [R1+0x84], R0 ;  /* 0x0000840001007387 */ /* 0x0205e80000100800 */
[----:B--2---:R-:W2:Y:S01]  /*40f0*/  LDL R0, [R1+0x70] ;  /* 0x0000700001007983 */ /* 0x004ea20000100800 */
[----:B-1----:R-:W-:-:S05]  /*4100*/  IMAD.U32 R229, RZ, RZ, UR25 ;  /* 0x00000019ffe57e24 */ /* 0x002fca000f8e00ff */
[----:B------:R-:W-:-:S05]  /*4110*/  @P0 LEA R229, R229, UR14, 0x3 ;  /* 0x0000000ee5e50c11 */ /* 0x000fca000f8e18ff */
[----:B------:R-:W-:Y:S01]  /*4120*/  @P0 VIADD R229, R229, 0x18 ;  /* 0x00000018e5e50836 */ /* 0x000fe20000000000 */
[----:B------:R-:W-:-:S06]  /*4130*/  UISETP.GT.U32.AND UP0, UPT, UR13, 0x1, UPT ;  /* 0x000000010d00788c */ /* 0x000fcc000bf04070 */
[----:B------:R-:W-:Y:S02]  /*4140*/  PLOP3.LUT P1, PT, PT, PT, UP0, 0x80, 0x0 ;  /* 0x000000000000781c */ /* 0x000fe40003f2f008 */
[----:B--2---:R-:W-:Y:S02]  /*4150*/  @P0 PRMT R229, R0, 0x654, R229 ;  /* 0x0000065400e50816 */ /* 0x004fe400000000e5 */
[----:B------:R1:W5:Y:S02]  /*4160*/  LDL.LU R0, [R1+0x84] ;  /* 0x0000840001007983 */ /* 0x0003640000300800 */
[----:B------:R1:W-:Y:S07]  /*4170*/  @P0 SYNCS.ARRIVE.TRANS64.RED.A1T0 RZ, [R229+URZ], RZ ;  /* 0x000000ffe5ff09a7 */ /* 0x0003ee000810043f */
[----:B------:R-:W-:Y:S05]  /*4180*/  @P1 BRA `(.L_x_30) ;  /* 0x0000000000041947 */ /* 0x000fea0003800000 */
[----:B------:R-:W-:Y:S01]  /*4190*/  BPT.TRAP 0x1 ;  /* 0x000000040000795c */ /* 0x000fe20000300000 */
.L_x_30:
[----:B------:R-:W-:Y:S02]  /*41a0*/  UISETP.GT.AND UP2, UPT, UR24, 0x1, UPT ;  /* 0x000000011800788c */ /* 0x000fe4000bf44270 */
[----:B------:R-:W-:Y:S02]  /*41b0*/  UIADD3 UR16, UR16, 0x1, URZ ;  /* 0x0000000110107890 */ /* 0x000fe4000fffe03f */
[----:B------:R-:W-:Y:S02]  /*41c0*/  UIADD3 UR25, UR25, 0x1, URZ ;  /* 0x0000000119197890 */ /* 0x000fe4000fffe03f */
[----:B------:R-:W-:Y:S01]  /*41d0*/  PLOP3.LUT P1, PT, PT, PT, UP2, 0x80, 0x0 ;  /* 0x000000000000781c */ /* 0x000fe20003f2f028 */
[----:B------:R-:W-:Y:S02]  /*41e0*/  UISETP.NE.AND UP0, UPT, UR16, 0x3, UPT ;  /* 0x000000031000788c */ /* 0x000fe4000bf05270 */
[----:B------:R-:W-:Y:S02]  /*41f0*/  UIADD3 UR9, UR24, -0x1, URZ ;  /* 0xffffffff18097890 */ /* 0x000fe4000fffe03f */
[----:B------:R-:W-:-:S02]  /*4200*/  USEL UR8, URZ, 0x1, UP0 ;  /* 0x000000013f087887 */ /* 0x000fc40008000000 */
[----:B------:R-:W-:Y:S02]  /*4210*/  UISETP.NE.AND UP1, UPT, UR25, 0x3, UPT ;  /* 0x000000031900788c */ /* 0x000fe4000bf25270 */
[----:B------:R-:W-:Y:S02]  /*4220*/  ULOP3.LUT UR17, UR17, UR8, URZ, 0x3c, !UPT ;  /* 0x0000000811117292 */ /* 0x000fe4000f8e3c3f */
[----:B------:R-:W-:Y:S02]  /*4230*/  USEL UR16, UR16, URZ, UP0 ;  /* 0x0000003f10107287 */ /* 0x000fe40008000000 */
[----:B------:R-:W-:Y:S01]  /*4240*/  USEL UR25, UR25, URZ, UP1 ;  /* 0x0000003f19197287 */ /* 0x000fe20008800000 */
[----:B------:R-:W-:Y:S01]  /*4250*/  UMOV UR8, 0x1 ;  /* 0x0000000100087882 */ /* 0x000fe20000000000 */
[----:B------:R-:W-:Y:S01]  /*4260*/  UMOV UR24, UR9 ;  /* 0x0000000900187c82 */ /* 0x000fe20008000000 */
[----:B------:R-:W-:Y:S09]  /*4270*/  @P1 BRA `(.L_x_31) ;  /* 0xffffffec00401947 */ /* 0x000ff2000383ffff */
.L_x_23:
[----:B------:R-:W-:-:S04]  /*4280*/  UISETP.NE.AND UP0, UPT, UR6, URZ, UPT ;  /* 0x0000003f0600728c */ /* 0x000fc8000bf05270 */
[----:B------:R-:W-:-:S06]  /*4290*/  USEL UR6, URZ, 0x1, !UP0 ;  /* 0x000000013f067887 */ /* 0x000fcc000c000000 */
[----:B------:R-:W-:-:S13]  /*42a0*/  ISETP.NE.AND P1, PT, RZ, UR6, PT ;  /* 0x00000006ff007c0c */ /* 0x000fda000bf25270 */
[----:B------:R-:W-:Y:S05]  /*42b0*/  @!P1 BRA `(.L_x_32) ;  /* 0x0000000c00c49947 */ /* 0x000fea0003800000 */
[----:B------:R-:W-:Y:S02]  /*42c0*/  WARPGROUP.DEPBAR.LE gsb0, 0x0 ;  /* 0x00008000000079c5 */ /* 0x000fe40000010000 */
[----:B-----5:R-:W-:Y:S01]  /*42d0*/  FADD R227, R25, R227 ;  /* 0x000000e319e37221 */ /* 0x020fe20000000000 */
[----:B------:R-:W-:-:S04]  /*42e0*/  FADD R228, R24, R228 ;  /* 0x000000e418e47221 */ /* 0x000fc80000000000 */
[----:B------:R2:W-:Y:S04]  /*42f0*/  STL [R1+0x84], R227 ;  /* 0x000084e301007387 */ /* 0x0005e80000100800 */
[----:B--2---:R-:W2:Y:S04]  /*4300*/  LDL.LU R227, [R1+0x6c] ;  /* 0x00006c0001e37983 */ /* 0x004ea80000300800 */
[----:B--2---:R2:W-:Y:S04]  /*4310*/  STL [R1+0x88], R227 ;  /* 0x000088e301007387 */ /* 0x0045e80000100800 */
        /* <DEDUP_REMOVED lines=52> */
[----:B--2---:R-:W2:Y:S01]  /*4660*/  LDL.LU R227, [R1] ;  /* 0x0000000001e37983 */ /* 0x004ea20000300800 */
[----:B------:R-:W-:Y:S01]  /*4670*/  FADD R226, R26, R226 ;  /* 0x000000e21ae27221 */ /* 0x000fe20000000000 */
        /* <DEDUP_REMOVED lines=97> */
[----:B--2---:R-:W-:-:S05]  /*4c90*/  FADD R227, R124, R227 ;  /* 0x000000e37ce37221 */ /* 0x004fca0000000000 */
[----:B------:R2:W-:Y:S04]  /*4ca0*/  STL [R1], R227 ;  /* 0x000000e301007387 */ /* 0x0005e80000100800 */
[----:B--2---:R-:W2:Y:S02]  /*4cb0*/  LDL.LU R227, [R1+0xf0] ;  /* 0x0000f00001e37983 */ /* 0x004ea40000300800 */
[----:B--2---:R-:W-:-:S05]  /*4cc0*/  FADD R227, R125, R227 ;  /* 0x000000e37de37221 */ /* 0x004fca0000000000 */
[----:B------:R2:W-:Y:S04]  /*4cd0*/  STL [R1+0x4], R227 ;  /* 0x000004e301007387 */ /* 0x0005e80000100800 */
        /* <DEDUP_REMOVED lines=78> */
[----:B--2---:R2:W5:Y:S02]  /*51c0*/  LDL.LU R227, [R1+0x84] ;  /* 0x0000840001e37983 */ /* 0x0045640000300800 */
.L_x_32:
[----:B------:R-:W-:Y:S02]  /*51d0*/  WARPGROUP.DEPBAR.LE gsb0, 0x0 ;  /* 0x00008000000079c5 */ /* 0x000fe40000010000 */
[----:B------:R-:W3:Y:S02]  /*51e0*/  LDC R24, c[0x0][0x28c] ;  /* 0x0000a300ff187b82 */ /* 0x000ee40000000800 */
[----:B---3--:R-:W-:-:S13]  /*51f0*/  ISETP.GE.AND P1, PT, R24, 0x1, PT ;  /* 0x000000011800780c */ /* 0x008fda0003f26270 */
[----:B------:R-:W-:Y:S05]  /*5200*/  @!P1 BRA `(.L_x_33) ;  /* 0x0000000000649947 */ /* 0x000fea0003800000 */
[----:B------:R-:W-:-:S06]  /*5210*/  UISETP.NE.AND UP0, UPT, UR23, 0x3, UPT ;  /* 0x000000031700788c */ /* 0x000fcc000bf05270 */
[----:B------:R-:W-:-:S13]  /*5220*/  PLOP3.LUT P1, PT, PT, PT, UP0, 0x80, 0x0 ;  /* 0x000000000000781c */ /* 0x000fda0003f2f008 */
[----:B------:R-:W-:Y:S05]  /*5230*/  @!P1 BRA `(.L_x_34) ;  /* 0x0000000000049947 */ /* 0x000fea0003800000 */
[----:B------:R-:W-:Y:S01]  /*5240*/  BPT.TRAP 0x1 ;  /* 0x000000040000795c */ /* 0x000fe20000300000 */
.L_x_34:
[----:B------:R-:W-:Y:S04]  /*5250*/  BSSY B0, `(.L_x_35) ;  /* 0x0000010000007945 */ /* 0x000fe80003800000 */
[----:B------:R-:W-:Y:S05]  /*5260*/  @!P0 BRA `(.L_x_36) ;  /* 0x0000000000388947 */ /* 0x000fea0003800000 */
[----:B-----5:R3:W-:Y:S04]  /*5270*/  STL [R1+0x84], R0 ;  /* 0x0000840001007387 */ /* 0x0207e80000100800 */
[----:B---3--:R-:W3:Y:S01]  /*5280*/  LDL R0, [R1+0x70] ;  /* 0x0000700001007983 */ /* 0x008ee20000100800 */
[----:B------:R-:W-:-:S04]  /*5290*/  UISETP.LT.AND UP0, UPT, UR12, 0x1, UPT ;  /* 0x000000010c00788c */ /* 0x000fc8000bf01270 */
[----:B------:R-:W-:-:S04]  /*52a0*/  USEL UR8, UR12, 0x1, UP0 ;  /* 0x000000010c087887 */ /* 0x000fc80008000000 */
[----:B------:R-:W-:-:S04]  /*52b0*/  UIADD3 UR8, UR5, UR12, -UR8 ;  /* 0x0000000c05087290 */ /* 0x000fc8000fffe808 */
[----:B------:R-:W-:-:S04]  /*52c0*/  UIMAD.WIDE.U32 UR6, UR8, -0x55555555, URZ ;  /* 0xaaaaaaab080678a5 */ /* 0x000fc8000f8e003f */
[----:B------:R-:W-:-:S04]  /*52d0*/  USHF.R.U32.HI UR6, URZ, 0x1, UR7 ;  /* 0x000000013f067899 */ /* 0x000fc80008011607 */
[----:B------:R-:W-:-:S04]  /*52e0*/  UIMAD UR8, UR6, -0x3, UR8 ;  /* 0xfffffffd060878a4 */ /* 0x000fc8000f8e0208 */
[----:B------:R-:W-:-:S04]  /*52f0*/  ULEA UR8, UR8, UR14, 0x3 ;  /* 0x0000000e08087291 */ /* 0x000fc8000f8e183f */
[----:B------:R-:W-:-:S06]  /*5300*/  UIADD3 UR8, UR8, 0x18, URZ ;  /* 0x0000001808087890 */ /* 0x000fcc000fffe03f */
[----:B------:R-:W-:-:S05]  /*5310*/  IMAD.U32 R24, RZ, RZ, UR8 ;  /* 0x00000008ff187e24 */ /* 0x000fca000f8e00ff */
[----:B---3--:R-:W-:Y:S02]  /*5320*/  PRMT R24, R0, 0x654, R24 ;  /* 0x0000065400187816 */ /* 0x008fe40000000018 */
[----:B------:R3:W5:Y:S02]  /*5330*/  LDL.LU R0, [R1+0x84] ;  /* 0x0000840001007983 */ /* 0x0007640000300800 */
[----:B------:R3:W-:Y:S03]  /*5340*/  SYNCS.ARRIVE.TRANS64.RED.A1T0 RZ, [R24+URZ], RZ ;  /* 0x000000ff18ff79a7 */ /* 0x0007e6000810043f */
.L_x_36:
[----:B------:R-:W-:Y:S05]  /*5350*/  BSYNC B0 ;  /* 0x0000000000007941 */ /* 0x000fea0003800000 */
.L_x_35:
[----:B------:R-:W-:-:S06]  /*5360*/  UISETP.GT.U32.AND UP0, UPT, UR13, 0x1, UPT ;  /* 0x000000010d00788c */ /* 0x000fcc000bf04070 */
[----:B------:R-:W-:-:S13]  /*5370*/  PLOP3.LUT P1, PT, PT, PT, UP0, 0x80, 0x0 ;  /* 0x000000000000781c */ /* 0x000fda0003f2f008 */
[----:B------:R-:W-:Y:S05]  /*5380*/  @P1 BRA `(.L_x_33) ;  /* 0x0000000000041947 */ /* 0x000fea0003800000 */
[----:B------:R-:W-:Y:S01]  /*5390*/  BPT.TRAP 0x1 ;  /* 0x000000040000795c */ /* 0x000fe20000300000 */
.L_x_33:
[----:B------:R4:W-:Y:S01]  /*53a0*/  STL [R1+0x8c], R3 ;  /* 0x00008c0301007387 */ /* 0x0009e20000100800 */
[----:B------:R-:W0:Y:S01]  /*53b0*/  LDC R28, c[0x0][0x288] ;  /* 0x0000a200ff1c7b82 */ /* 0x000e220000000800 */
[----:B------:R-:W-:Y:S02]  /*53c0*/  UIADD3 UR9, UR12, UR5, URZ ;  /* 0x000000050c097290 */ /* 0x000fe4000fffe03f */
[----:B------:R1:W-:Y:S01]  /*53d0*/  STL [R1+0x88], R2 ;  /* 0x0000880201007387 */ /* 0x0003e20000100800 */
[----:B------:R-:W-:Y:S01]  /*53e0*/  USHF.R.S32.HI UR10, URZ, 0x1f, UR22 ;  /* 0x0000001f3f0a7899 */ /* 0x000fe20008011416 */
[----:B------:R-:W-:Y:S01]  /*53f0*/  ULDC.64 UR14, c[0x0][0x5d0] ;  /* 0x00017400000e7ab9 */ /* 0x000fe20000000a00 */
[----:B------:R-:W-:Y:S01]  /*5400*/  ULDC UR11, c[0x0][0x284] ;  /* 0x0000a100000b7ab9 */ /* 0x000fe20000000800 */
[----:B----4-:R-:W3:Y:S01]  /*5410*/  S2R R3, SR_TID.X ;  /* 0x0000000000037919 */ /* 0x010ee20000002100 */
[----:B-1----:R-:W4:Y:S04]  /*5420*/  LDL.LU R2, [R1+0x7c] ;  /* 0x00007c0001027983 */ /* 0x002f280000300800 */
[----:B-----5:R1:W-:Y:S04]  /*5430*/  STL [R1+0x84], R0 ;  /* 0x0000840001007387 */ /* 0x0203e80000100800 */
[----:B-1----:R-:W2:Y:S01]  /*5440*/  LDL.LU R0, [R1+0x80] ;  /* 0x0000800001007983 */ /* 0x002ea20000300800 */
[----:B------:R-:W-:-:S02]  /*5450*/  UISETP.GT.U32.AND UP0, UPT, UR9, 0x2, UPT ;  /* 0x000000020900788c */ /* 0x000fc4000bf04070 */
[----:B------:R-:W-:Y:S01]  /*5460*/  UISETP.GE.U32.AND UP1, UPT, UR12, 0x3, UPT ;  /* 0x000000030c00788c */ /* 0x000fe2000bf26070 */
[--C-:B---3--:R-:W-:Y:S02]  /*5470*/  SHF.R.U32.HI R24, RZ, 0x2, R3.reuse ;  /* 0x00000002ff187819 */ /* 0x108fe40000011603 */
[----:B------:R-:W-:Y:S02]  /*5480*/  LOP3.LUT R26, R3, 0x60, RZ, 0xc0, !PT ;  /* 0x00000060031a7812 */ /* 0x000fe400078ec0ff */
[----:B------:R-:W-:Y:S02]  /*5490*/  SHF.R.U32.HI R27, RZ, 0x7, R3 ;  /* 0x00000007ff1b7819 */ /* 0x000fe40000011603 */
[----:B------:R-:W-:Y:S02]  /*54a0*/  LOP3.LUT R25, R24, 0x7, RZ, 0xc0, !PT ;  /* 0x0000000718197812 */ /* 0x000fe400078ec0ff */
[----:B------:R-:W-:Y:S02]  /*54b0*/  SHF.R.U32.HI R26, RZ, 0x1, R26 ;  /* 0x00000001ff1a7819 */ /* 0x000fe4000001161a */
[----:B------:R-:W-:-:S02]  /*54c0*/  LOP3.LUT R24, R27, 0x1, RZ, 0xc0, !PT ;  /* 0x000000011b187812 */ /* 0x000fc400078ec0ff */
[----:B------:R-:W-:-:S03]  /*54d0*/  IADD3 R29, RZ, -R26, -R25 ;  /* 0x8000001aff1d7210 */ /* 0x000fc60007ffe819 */
[C---:B------:R-:W-:Y:S02]  /*54e0*/  IMAD.SHL.U32 R30, R24.reuse, 0x40, RZ ;  /* 0x00000040181e7824 */ /* 0x040fe400078e00ff */
[----:B------:R-:W-:Y:S02]  /*54f0*/  IMAD R29, R24, -0x40, R29 ;  /* 0xffffffc0181d7824 */ /* 0x000fe400078e021d */
[----:B------:R-:W-:Y:S01]  /*5500*/  IMAD.SHL.U32 R24, R3, 0x2, RZ ;  /* 0x0000000203187824 */ /* 0x000fe200078e00ff */
[----:B------:R-:W-:-:S04]  /*5510*/  LOP3.LUT R27, R30, 0x40, R25, 0xe2, !PT ;  /* 0x000000401e1b7812 */ /* 0x000fc800078ee219 */
[----:B------:R-:W-:Y:S02]  /*5520*/  LOP3.LUT R32, R24, 0x6, RZ, 0xc0, !PT ;  /* 0x0000000618207812 */ /* 0x000fe400078ec0ff */
[----:B------:R-:W-:Y:S02]  /*5530*/  LOP3.LUT R24, R3, 0x3, RZ, 0xc0, !PT ;  /* 0x0000000303187812 */ /* 0x000fe400078ec0ff */
[----:B------:R1:W5:Y:S01]  /*5540*/  LDL.LU R3, [R1+0x8c] ;  /* 0x00008c0001037983 */ /* 0x0003620000300800 */
[----:B------:R-:W-:Y:S02]  /*5550*/  UIMAD.WIDE.U32 UR6, UR9, -0x55555555, URZ ;  /* 0xaaaaaaab090678a5 */ /* 0x000fe4000f8e003f */
[----:B0-----:R-:W-:Y:S02]  /*5560*/  IMAD R34, R24, -0x2, R28 ;  /* 0xfffffffe18227824 */ /* 0x001fe400078e021c */
[----:B----4-:R-:W-:Y:S01]  /*5570*/  IMAD.SHL.U32 R35, R2, 0x100, RZ ;  /* 0x0000010002237824 */ /* 0x010fe200078e00ff */
[----:B------:R-:W-:-:S02]  /*5580*/  PRMT R32, R32, 0x6540, R2 ;  /* 0x0000654020207816 */ /* 0x000fc40000000002 */
[----:B------:R1:W5:Y:S01]  /*5590*/  LDL.LU R2, [R1+0x88] ;  /* 0x0000880001027983 */ /* 0x0003620000300800 */
[----:B------:R-:W-:Y:S01]  /*55a0*/  UIMAD UR5, UR10, UR14, URZ ;  /* 0x0000000e0a0572a4 */ /* 0x000fe2000f8e023f */
[----:B------:R-:W-:Y:S01]  /*55b0*/  ISETP.GE.AND P1, PT, R35, R28, PT ;  /* 0x0000001c2300720c */ /* 0x000fe20003f26270 */
[----:B------:R-:W-:Y:S01]  /*55c0*/  UISETP.LT.U32.AND UP0, UPT, UR12, 0x3, UP0 ;  /* 0x000000030c00788c */ /* 0x000fe20008701070 */
[----:B------:R-:W-:Y:S01]  /*55d0*/  SHF.R.S32.HI R33, RZ, 0x1f, R32 ;  /* 0x0000001fff217819 */ /* 0x000fe20000011420 */
[----:B------:R-:W-:Y:S01]  /*55e0*/  UIMAD UR8, UR22, UR15, UR5 ;  /* 0x0000000f160872a4 */ /* 0x000fe2000f8e0205 */
[----:B------:R-:W-:Y:S01]  /*55f0*/  IMAD.U32 R25, RZ, RZ, UR14 ;  /* 0x0000000eff197e24 */ /* 0x000fe2000f8e00ff */
[----:B------:R-:W-:Y:S02]  /*5600*/  USEL UR5, URZ, 0x1, !UP0 ;  /* 0x000000013f057887 */ /* 0x000fe4000c000000 */
[----:B------:R-:W-:Y:S01]  /*5610*/  USHF.R.U32.HI UR6, URZ, 0x1, UR7 ;  /* 0x000000013f067899 */ /* 0x000fe20008011607 */
[----:B--2---:R-:W-:-:S02]  /*5620*/  IMAD.SHL.U32 R28, R0, 0x80, RZ ;  /* 0x00000080001c7824 */ /* 0x004fc400078e00ff */
[----:B------:R-:W-:Y:S02]  /*5630*/  IMAD.WIDE R30, R0, 0x80, RZ ;  /* 0x00000080001e7825 */ /* 0x000fe400078e02ff */
[----:B------:R1:W5:Y:S01]  /*5640*/  LDL.LU R0, [R1+0x84] ;  /* 0x0000840001007983 */ /* 0x0003620000300800 */
[C---:B------:R-:W-:Y:S01]  /*5650*/  ISETP.GE.OR P1, PT, R28.reuse, UR11, P1 ;  /* 0x0000000b1c007c0c */ /* 0x040fe20008f26670 */
[----:B------:R-:W-:Y:S01]  /*5660*/  ULOP3.LUT UR4, UR4, UR5, URZ, 0x3c, !UPT ;  /* 0x0000000504047292 */ /* 0x000fe2000f8e3c3f */
[----:B------:R-:W-:Y:S01]  /*5670*/  IMAD.WIDE.U32 R24, R25, UR22, R32 ;  /* 0x0000001619187c25 */ /* 0x000fe2000f8e0020 */
[----:B------:R-:W-:Y:S01]  /*5680*/  UIMAD UR5, UR6, -0x3, UR9 ;  /* 0xfffffffd060578a4 */ /* 0x000fe2000f8e0209 */
[----:B------:R-:W-:Y:S01]  /*5690*/  IADD3 R38, -R28, UR11, R29 ;  /* 0x0000000b1c267c10 */ /* 0x000fe2000fffe11d */
[----:B------:R-:W-:Y:S01]  /*56a0*/  @UP1 ULOP3.LUT UR4, UR4, 0x1, UR6, 0x78, !UPT ;  /* 0x0000000104041892 */ /* 0x000fe2000f8e7806 */
[----:B------:R-:W-:Y:S01]  /*56b0*/  VIADD R25, R25, UR8 ;  /* 0x0000000819197c36 */ /* 0x000fe20008000000 */
[----:B------:R-:W-:Y:S01]  /*56c0*/  LOP3.LUT R39, R30, R27, R26, 0xfe, !PT ;  /* 0x0000001b1e277212 */ /* 0x000fe200078efe1a */
[----:B------:R-:W-:-:S02]  /*56d0*/  IMAD.IADD R35, R34, 0x1, -R35 ;  /* 0x0000000122237824 */ /* 0x000fc400078e0a23 */
[----:B------:R-:W-:-:S03]  /*56e0*/  IMAD.MOV.U32 R34, RZ, RZ, -0x1 ;  /* 0xffffffffff227424 */ /* 0x000fc600078e00ff */
[----:B-1----:R-:W-:Y:S05]  /*56f0*/  @P1 BRA `(.L_x_37) ;  /* 0x0000008c00881947 */ /* 0x002fea0003800000 */
[----:B------:R-:W0:Y:S01]  /*5700*/  LDC.64 R28, c[0x0][0x5c8] ;  /* 0x00017200ff1c7b82 */ /* 0x000e220000000a00 */
[----:B------:R-:W-:Y:S01]  /*5710*/  ULDC.64 UR6, c[0x0][0x5c0] ;  /* 0x0001700000067ab9 */ /* 0x000fe20000000a00 */
[----:B------:R-:W-:Y:S01]  /*5720*/  BSSY B0, `(.L_x_37) ;  /* 0x00008df000007945 */ /* 0x000fe20003800000 */
[-C--:B0-----:R-:W-:Y:S02]  /*5730*/  IMAD R26, R31, R28.reuse, RZ ;  /* 0x0000001c1f1a7224 */ /* 0x081fe400078e02ff */
[----:B------:R-:W-:-:S04]  /*5740*/  IMAD.WIDE.U32 R24, R39, R28, R24 ;  /* 0x0000001c27187225 */ /* 0x000fc800078e0018 */
[----:B------:R-:W-:Y:S01]  /*5750*/  IMAD R27, R39, R29, R26 ;  /* 0x0000001d271b7224 */ /* 0x000fe200078e021a */
[----:B------:R-:W-:Y:S02]  /*5760*/  LEA R26, P1, R28, R24, 0x3 ;  /* 0x000000181c1a7211 */ /* 0x000fe400078218ff */
[----:B------:R-:W-:Y:S01]  /*5770*/  IADD3 R24, P2, R24, UR6, RZ ;  /* 0x0000000618187c10 */ /* 0x000fe2000ff5e0ff */
[----:B------:R-:W-:Y:S01]  /*5780*/  IMAD.IADD R27, R25, 0x1, R27 ;  /* 0x00000001191b7824 */ /* 0x000fe200078e021b */
[----:B------:R-:W-:-:S04]  /*5790*/  IADD3 R26, P4, R26, UR6, RZ ;  /* 0x000000061a1a7c10 */ /* 0x000fc8000ff9e0ff */
[----:B------:R-:W-:Y:S02]  /*57a0*/  LEA.HI.X R28, R28, R27, R29, 0x3, P1 ;  /* 0x0000001b1c1c7211 */ /* 0x000fe400008f1c1d */
[----:B------:R-:W-:Y:S02]  /*57b0*/  FSETP.NEU.AND P1, PT, RZ, UR21, PT ;  /* 0x00000015ff007c0b */ /* 0x000fe4000bf2d000 */
[----:B------:R-:W-:Y:S02]  /*57c0*/  IADD3.X R25, R27, UR7, RZ, P2, !PT ;  /* 0x000000071b197c10 */ /* 0x000fe400097fe4ff */
[----:B------:R-:W-:-:S09]  /*57d0*/  IADD3.X R27, R28, UR7, RZ, P4, !PT ;  /* 0x000000071c1b7c10 */ /* 0x000fd2000a7fe4ff */
[----:B------:R-:W-:Y:S05]  /*57e0*/  @!P1 BRA `(.L_x_38) ;  /* 0x0000006800d09947 */ /* 0x000fea0003800000 */
[----:B------:R-:W-:Y:S01]  /*57f0*/  ULDC.64 UR8, c[0x0][0x5b8] ;  /* 0x00016e0000087ab9 */ /* 0x000fe20000000a00 */
[----:B------:R-:W-:Y:S01]  /*5800*/  ISETP.GE.AND P1, PT, R38, 0x1, PT ;  /* 0x000000012600780c */ /* 0x000fe20003f26270 */
[----:B------:R-:W-:Y:S02]  /*5810*/  UIMAD UR6, UR10, UR8, URZ ;  /* 0x000000080a0672a4 */ /* 0x000fe4000f8e023f */
[----:B------:R-:W-:Y:S01]  /*5820*/  IMAD.U32 R29, RZ, RZ, UR8 ;  /* 0x00000008ff1d7e24 */ /* 0x000fe2000f8e00ff */
[----:B------:R-:W-:Y:S01]  /*5830*/  BSSY B1, `(.L_x_39) ;  /* 0x000000f000017945 */ /* 0x000fe20003800000 */
[----:B------:R-:W-:Y:S01]  /*5840*/  ISETP.LT.OR P5, PT, R35, 0x1, !P1 ;  /* 0x000000012300780c */ /* 0x000fe20004fa1670 */
[----:B------:R-:W-:Y:S02]  /*5850*/  UIMAD UR6, UR22, UR9, UR6 ;  /* 0x00000009160672a4 */ /* 0x000fe4000f8e0206 */
[----:B------:R-:W-:Y:S01]  /*5860*/  IMAD.WIDE.U32 R32, R29, UR22, R32 ;  /* 0x000000161d207c25 */ /* 0x000fe2000f8e0020 */
[----:B------:R-:W-:-:S03]  /*5870*/  ULDC.64 UR8, c[0x0][0x5a8] ;  /* 0x00016a0000087ab9 */ /* 0x000fc60000000a00 */
[----:B------:R-:W-:Y:S01]  /*5880*/  VIADD R33, R33, UR6 ;  /* 0x0000000621217c36 */ /* 0x000fe20008000000 */
[----:B------:R-:W-:Y:S02]  /*5890*/  ULDC.64 UR6, c[0x0][0x5b0] ;  /* 0x00016c0000067ab9 */ /* 0x000fe40000000a00 */
[----:B------:R-:W-:Y:S02]  /*58a0*/  IMAD R36, R31, UR6, RZ ;  /* 0x000000061f247c24 */ /* 0x000fe4000f8e02ff */
[----:B------:R-:W-:-:S04]  /*58b0*/  IMAD.WIDE.U32 R28, R39, UR6, R32 ;  /* 0x00000006271c7c25 */ /* 0x000fc8000f8e0020 */
[--C-:B------:R-:W-:Y:S01]  /*58c0*/  IMAD R37, R39, UR7, R36.reuse ;  /* 0x0000000727257c24 */ /* 0x100fe2000f8e0224 */
[----:B------:R-:W-:Y:S02]  /*58d0*/  IADD3 R28, P2, R28, UR8, RZ ;  /* 0x000000081c1c7c10 */ /* 0x000fe4000ff5e0ff */
[----:B------:R-:W-:Y:S02]  /*58e0*/  PRMT R36, RZ, 0x7610, R36 ;  /* 0x00007610ff247816 */ /* 0x000fe40000000024 */
[----:B------:R-:W-:Y:S01]  /*58f0*/  IADD3.X R29, R29, UR9, R37, P2, !PT ;  /* 0x000000091d1d7c10 */ /* 0x000fe200097fe425 */
[----:B------:R-:W-:Y:S08]  /*5900*/  @P5 BRA `(.L_x_40) ;  /* 0x0000000000045947 */ /* 0x000ff00003800000 */
[----:B------:R0:W5:Y:S02]  /*5910*/  LDG.E.U8 R36, desc[UR18][R28.64] ;  /* 0x000000121c247981 */ /* 0x000164000c1e1100 */
.L_x_40:
[----:B------:R-:W-:Y:S05]  /*5920*/  BSYNC B1 ;  /* 0x0000000000017941 */ /* 0x000fea0003800000 */
.L_x_39:
[----:B-----5:R-:W-:Y:S01]  /*5930*/  LOP3.LUT R36, R36, 0xff, RZ, 0xc0, !PT ;  /* 0x000000ff24247812 */ /* 0x020fe200078ec0ff */
[----:B------:R-:W-:Y:S01]  /*5940*/  BSSY B1, `(.L_x_41) ;  /* 0x000000b000017945 */ /* 0x000fe20003800000 */
[----:B------:R-:W-:Y:S02]  /*5950*/  ISETP.LT.OR P4, PT, R35, 0x2, !P1 ;  /* 0x000000022300780c */ /* 0x000fe40004f81670 */
[----:B------:R-:W-:-:S05]  /*5960*/  F2FP.F16.E4M3.UNPACK_B R36, R36 ;  /* 0x00000024ff24723e */ /* 0x000fca00020006ff */
[----:B------:R-:W-:-:S05]  /*5970*/  HADD2.F32 R36, -RZ, R36.H0_H0 ;  /* 0x20000024ff247230 */ /* 0x000fca0000004100 */
[----:B------:R-:W-:Y:S01]  /*5980*/  FMUL R37, R36, UR21 ;  /* 0x0000001524257c20 */ /* 0x000fe20008400000 */
[----:B------:R-:W-:-:S03]  /*5990*/  PRMT R36, RZ, 0x7610, R36 ;  /* 0x00007610ff247816 */ /* 0x000fc60000000024 */
[----:B------:R-:W-:-:S05]  /*59a0*/  FFMA R37, R228, UR20, R37 ;  /* 0x00000014e4257c23 */ /* 0x000fca0008000025 */
[----:B------:R-:W-:-:S05]  /*59b0*/  F2FP.SATFINITE.E4M3.F32.PACK_AB_MERGE_C R37, RZ, R37, RZ ;  /* 0x00000025ff25723e */ /* 0x000fca00048070ff */
[----:B------:R1:W-:Y:S01]  /*59c0*/  @!P5 STG.E.U8 desc[UR18][R24.64], R37 ;  /* 0x000000251800d986 */ /* 0x0003e2000c101112 */
[----:B------:R-:W-:Y:S05]  /*59d0*/  @P4 BRA `(.L_x_42) ;  /* 0x0000000000044947 */ /* 0x000fea0003800000 */
[----:B------:R2:W5:Y:S02]  /*59e0*/  LDG.E.U8 R36, desc[UR18][R28.64+0x1] ;  /* 0x000001121c247981 */ /* 0x000564000c1e1100 */
.L_x_42:
[----:B------:R-:W-:Y:S05]  /*59f0*/  BSYNC B1 ;  /* 0x0000000000017941 */ /* 0x000fea0003800000 */
.L_x_41:
[----:B-----5:R-:W-:Y:S01]  /*5a00*/  LOP3.LUT R36, R36, 0xff, RZ, 0xc0, !PT ;  /* 0x000000ff24247812 */ /* 0x020fe200078ec0ff */
[----:B------:R-:W-:Y:S01]  /*5a10*/  BSSY B1, `(.L_x_43) ;  /* 0x0000013000017945 */ /* 0x000fe20003800000 */
[----:B-1----:R-:W-:Y:S02]  /*5a20*/  IADD3 R37, P2, R39, 0x8, RZ ;  /* 0x0000000827257810 */ /* 0x002fe40007f5e0ff */
[----:B------:R-:W-:-:S03]  /*5a30*/  F2FP.F16.E4M3.UNPACK_B R36, R36 ;  /* 0x00000024ff24723e */ /* 0x000fc600020006ff */
[----:B------:R-:W-:Y:S01]  /*5a40*/  IMAD.X R30, RZ, RZ, R31, P2 ;  /* 0x000000ffff1e7224 */ /* 0x000fe200010e061f */
[----:B------:R-:W-:Y:S01]  /*5a50*/  ISETP.GE.AND P2, PT, R38, 0x9, PT ;  /* 0x000000092600780c */ /* 0x000fe20003f46270 */
[----:B------:R-:W-:Y:S02]  /*5a60*/  HADD2.F32 R36, -RZ, R36.H0_H0 ;  /* 0x20000024ff247230 */ /* 0x000fe40000004100 */
[----:B------:R-:W-:Y:S01]  /*5a70*/  IMAD R30, R30, UR6, RZ ;  /* 0x000000061e1e7c24 */ /* 0x000fe2000f8e02ff */
[----:B------:R-:W-:Y:S01]  /*5a80*/  ISETP.LT.OR P5, PT, R35, 0x1, !P2 ;  /* 0x000000012300780c */ /* 0x000fe200057a1670 */
[----:B------:R-:W-:-:S04]  /*5a90*/  IMAD.WIDE.U32 R32, R37, UR6, R32 ;  /* 0x0000000625207c25 */ /* 0x000fc8000f8e0020 */
[----:B------:R-:W-:Y:S01]  /*5aa0*/  FMUL R36, R36, UR21 ;  /* 0x0000001524247c20 */ /* 0x000fe20008400000 */
[----:B------:R-:W-:-:S03]  /*5ab0*/  IMAD R37, R37, UR7, R30 ;  /* 0x0000000725257c24 */ /* 0x000fc6000f8e021e */
[----:B------:R-:W-:Y:S01]  /*5ac0*/  FFMA R36, R227, UR20, R36 ;  /* 0x00000014e3247c23 */ /* 0x000fe20008000024 */
[----:B------:R-:W-:Y:S02]  /*5ad0*/  IADD3 R30, P6, R32, UR8, RZ ;  /* 0x00000008201e7c10 */ /* 0x000fe4000ffde0ff */
[----:B------:R-:W-:Y:S02]  /*5ae0*/  PRMT R32, RZ, 0x7610, R32 ;  /* 0x00007610ff207816 */ /* 0x000fe40000000020 */
[----:B------:R-:W-:Y:S02]  /*5af0*/  F2FP.SATFINITE.E4M3.F32.PACK_AB_MERGE_C R39, RZ, R36, RZ ;  /* 0x00000024ff27723e */ /* 0x000fe400048070ff */
[----:B------:R-:W-:-:S03]  /*5b00*/  IADD3.X R31, R33, UR9, R37, P6, !PT ;  /* 0x00000009211f7c10 */ /* 0x000fc6000b7fe425 */
[----:B------:R1:W-:Y:S01]  /*5b10*/  @!P4 STG.E.U8 desc[UR18][R24.64+0x1], R39 ;  /* 0x000001271800c986 */ /* 0x0003e2000c101112 */
[----:B------:R-:W-:Y:S05]  /*5b20*/  @P5 BRA `(.L_x_44) ;  /* 0x0000000000045947 */ /* 0x000fea0003800000 */
[----:B------:R3:W5:Y:S02]  /*5b30*/  LDG.E.U8 R32, desc[UR18][R30.64] ;  /* 0x000000121e207981 */ /* 0x000764000c1e1100 */
.L_x_44:
[----:B------:R-:W-:Y:S05]  /*5b40*/  BSYNC B1 ;  /* 0x0000000000017941 */ /* 0x000fea0003800000 */
.L_x_43:
        /* <DEDUP_REMOVED lines=12> */
.L_x_46:
[----:B------:R-:W-:Y:S05]  /*5c10*/  BSYNC B1 ;  /* 0x0000000000017941 */ /* 0x000fea0003800000 */
.L_x_45:
[----:B-----5:R-:W-:Y:S01]  /*5c20*/  LOP3.LUT R32, R32, 0xff, RZ, 0xc0, !PT ;  /* 0x000000ff20207812 */ /* 0x020fe200078ec0ff */
[----:B------:R-:W-:Y:S01]  /*5c30*/  BSSY B1, `(.L_x_47) ;  /* 0x000000b000017945 */ /* 0x000fe20003800000 */
[----:B------:R-:W-:Y:S02]  /*5c40*/  ISETP.LT.OR P5, PT, R35, 0x9, !P1 ;  /* 0x000000092300780c */ /* 0x000fe40004fa1670 */
[----:B------:R-:W-:-:S05]  /*5c50*/  F2FP.F16.E4M3.UNPACK_B R32, R32 ;  /* 0x00000020ff20723e */ /* 0x000fca00020006ff */
[----:B------:R-:W-:-:S05]  /*5c60*/  HADD2.F32 R32, -RZ, R32.H0_H0 ;  /* 0x20000020ff207230 */ /* 0x000fca0000004100 */
[----:B------:R-:W-:-:S04]  /*5c70*/  FMUL R32, R32, UR21 ;  /* 0x0000001520207c20 */ /* 0x000fc80008400000 */
[----:B------:R-:W-:-:S05]  /*5c80*/  FFMA R32, R225, UR20, R32 ;  /* 0x00000014e1207c23 */ /* 0x000fca0008000020 */
[----:B----4-:R-:W-:Y:S02]  /*5c90*/  F2FP.SATFINITE.E4M3.F32.PACK_AB_MERGE_C R33, RZ, R32, RZ ;  /* 0x00000020ff21723e */ /* 0x010fe400048070ff */
[----:B------:R-:W-:-:S03]  /*5ca0*/  PRMT R32, RZ, 0x7610, R32 ;  /* 0x00007610ff207816 */ /* 0x000fc60000000020 */
[----:B------:R4:W-:Y:S01]  /*5cb0*/  @!P4 STG.E.U8 desc[UR18][R26.64+0x1], R33 ;  /* 0x000001211a00c986 */ /* 0x0009e2000c101112 */
[----:B------:R-:W-:Y:S05]  /*5cc0*/  @P5 BRA `(.L_x_48) ;  /* 0x0000000000045947 */ /* 0x000fea0003800000 */
[----:B------:R0:W5:Y:S02]  /*5cd0*/  LDG.E.U8 R32, desc[UR18][R28.64+0x8] ;  /* 0x000008121c207981 */ /* 0x000164000c1e1100 */
.L_x_48:
[----:B------:R-:W-:Y:S05]  /*5ce0*/  BSYNC B1 ;  /* 0x0000000000017941 */ /* 0x000fea0003800000 */
.L_x_47:
[----:B-----5:R-:W-:Y:S01]  /*5cf0*/  LOP3.LUT R32, R32, 0xff, RZ, 0xc0, !PT ;  /* 0x000000ff20207812 */ /* 0x020fe200078ec0ff */
[----:B------:R-:W-:Y:S01]  /*5d00*/  BSSY B1, `(.L_x_49) ;  /* 0x000000b000017945 */ /* 0x000fe20003800000 */
[----:B------:R-:W-:Y:S02]  /*5d10*/  ISETP.LT.OR P4, PT, R35, 0xa, !P1 ;  /* 0x0000000a2300780c */ /* 0x000fe40004f81670 */
[----:B------:R-:W-:-:S05]  /*5d20*/  F2FP.F16.E4M3.UNPACK_B R32, R32 ;  /* 0x00000020ff20723e */ /* 0x000fca00020006ff */
[----:B------:R-:W-:-:S05]  /*5d30*/  HADD2.F32 R32, -RZ, R32.H0_H0 ;  /* 0x20000020ff207230 */ /* 0x000fca0000004100 */
[----:B----4-:R-:W-:Y:S01]  /*5d40*/  FMUL R33, R32, UR21 ;  /* 0x0000001520217c20 */ /* 0x010fe20008400000 */
[----:B------:R-:W-:-:S03]  /*5d50*/  PRMT R32, RZ, 0x7610, R32 ;  /* 0x00007610ff207816 */ /* 0x000fc60000000020 */
[----:B------:R-:W-:-:S05]  /*5d60*/  FFMA R33, R224, UR20, R33 ;  /* 0x00000014e0217c23 */ /* 0x000fca0008000021 */
[----:B------:R-:W-:-:S05]  /*5d70*/  F2FP.SATFINITE.E4M3.F32.PACK_AB_MERGE_C R33, RZ, R33, RZ ;  /* 0x00000021ff21723e */ /* 0x000fca00048070ff */
[----:B------:R4:W-:Y:S01]  /*5d80*/  @!P5 STG.E.U8 desc[UR18][R24.64+0x8], R33 ;  /* 0x000008211800d986 */ /* 0x0009e2000c101112 */
[----:B------:R-:W-:Y:S05]  /*5d90*/  @P4 BRA `(.L_x_50) ;  /* 0x0000000000044947 */ /* 0x000fea0003800000 */
[----:B------:R0:W5:Y:S02]  /*5da0*/  LDG.E.U8 R32, desc[UR18][R28.64+0x9] ;  /* 0x000009121c207981 */ /* 0x000164000c1e1100 */
.L_x_50:
[----:B------:R-:W-:Y:S05]  /*5db0*/  BSYNC B1 ;  /* 0x0000000000017941 */ /* 0x000fea0003800000 */
.L_x_49:
        /* <DEDUP_REMOVED lines=12> */
.L_x_52:
[----:B------:R-:W-:Y:S05]  /*5e80*/  BSYNC B1 ;  /* 0x0000000000017941 */ /* 0x000fea0003800000 */
.L_x_51:
        /* <DEDUP_REMOVED lines=12> */
.L_x_54:
[----:B------:R-:W-:Y:S05]  /*5f50*/  BSYNC B1 ;  /* 0x0000000000017941 */ /* 0x000fea0003800000 */
.L_x_53:
        /* <DEDUP_REMOVED lines=12> */
.L_x_56:
[----:B------:R-:W-:Y:S05]  /*6020*/  BSYNC B1 ;  /* 0x0000000000017941 */ /* 0x000fea0003800000 */
.L_x_55:
        /* <DEDUP_REMOVED lines=12> */
.L_x_58:
[----:B------:R-:W-:Y:S05]  /*60f0*/  BSYNC B1 ;  /* 0x0000000000017941 */ /* 0x000fea0003800000 */
.L_x_57:
        /* <DEDUP_REMOVED lines=12> */
.L_x_60:
[----:B------:R-:W-:Y:S05]  /*61c0*/  BSYNC B1 ;  /* 0x0000000000017941 */ /* 0x000fea0003800000 */
.L_x_59:
        /* <DEDUP_REMOVED lines=12> */
.L_x_62:
[----:B------:R-:W-:Y:S05]  /*6290*/  BSYNC B1 ;  /* 0x0000000000017941 */ /* 0x000fea0003800000 */
.L_x_61:
        /* <DEDUP_REMOVED lines=12> */
.L_x_64:
[----:B------:R-:W-:Y:S05]  /*6360*/  BSYNC B1 ;  /* 0x0000000000017941 */ /* 0x000fea0003800000 */
.L_x_63:
        /* <DEDUP_REMOVED lines=12> */
.L_x_66:
[----:B------:R-:W-:Y:S05]  /*6430*/  BSYNC B1 ;  /* 0x0000000000017941 */ /* 0x000fea0003800000 */
.L_x_65:
        /* <DEDUP_REMOVED lines=12> */
.L_x_68:
[----:B------:R-:W-:Y:S05]  /*6500*/  BSYNC B1 ;  /* 0x0000000000017941 */ /* 0x000fea0003800000 */
.L_x_67:
        /* <DEDUP_REMOVED lines=12> */
.L_x_70:
[----:B------:R-:W-:Y:S05]  /*65d0*/  BSYNC B1 ;  /* 0x0000000000017941 */ /* 0x000fea0003800000 */
.L_x_69:
        /* <DEDUP_REMOVED lines=12> */
.L_x_72:
[----:B------:R-:W-:Y:S05]  /*66a0*/  BSYNC B1 ;  /* 0x0000000000017941 */ /* 0x000fea0003800000 */
.L_x_71:
        /* <DEDUP_REMOVED lines=12> */
.L_x_74:
[----:B------:R-:W-:Y:S05]  /*6770*/  BSYNC B1 ;  /* 0x0000000000017941 */ /* 0x000fea0003800000 */
.L_x_73:
        /* <DEDUP_REMOVED lines=12> */
.L_x_76:
[----:B------:R-:W-:Y:S05]  /*6840*/  BSYNC B1 ;  /* 0x0000000000017941 */ /* 0x000fea0003800000 */
.L_x_75:
        /* <DEDUP_REMOVED lines=12> */
.L_x_78:
[----:B------:R-:W-:Y:S05]  /*6910*/  BSYNC B1 ;  /* 0x0000000000017941 */ /* 0x000fea0003800000 */
.L_x_77:
        /* <DEDUP_REMOVED lines=12> */
.L_x_80:
[----:B------:R-:W-:Y:S05]  /*69e0*/  BSYNC B1 ;  /* 0x0000000000017941 */ /* 0x000fea0003800000 */
.L_x_79:
        /* <DEDUP_REMOVED lines=12> */
.L_x_82:
[----:B------:R-:W-:Y:S05]  /*6ab0*/  BSYNC B1 ;  /* 0x0000000000017941 */ /* 0x000fea0003800000 */
.L_x_81:
        /* <DEDUP_REMOVED lines=12> */
.L_x_84:
[----:B------:R-:W-:Y:S05]  /*6b80*/  BSYNC B1 ;  /* 0x0000000000017941 */ /* 0x000fea0003800000 */
.L_x_83:
        /* <DEDUP_REMOVED lines=12> */
.L_x_86:
[----:B------:R-:W-:Y:S05]  /*6c50*/  BSYNC B1 ;  /* 0x0000000000017941 */ /* 0x000fea0003800000 */
.L_x_85:
        /* <DEDUP_REMOVED lines=12> */
.L_x_88:
[----:B------:R-:W-:Y:S05]  /*6d20*/  BSYNC B1 ;  /* 0x0000000000017941 */ /* 0x000fea0003800000 */
.L_x_87:
        /* <DEDUP_REMOVED lines=12> */
.L_x_90:
[----:B------:R-:W-:Y:S05]  /*6df0*/  BSYNC B1 ;  /* 0x0000000000017941 */ /* 0x000fea0003800000 */
.L_x_89:
        /* <DEDUP_REMOVED lines=12> */
.L_x_92:
[----:B------:R-:W-:Y:S05]  /*6ec0*/  BSYNC B1 ;  /* 0x0000000000017941 */ /* 0x000fea0003800000 */
.L_x_91:
        /* <DEDUP_REMOVED lines=12> */
.L_x_94:
[----:B------:R-:W-:Y:S05]  /*6f90*/  BSYNC B1 ;  /* 0x0000000000017941 */ /* 0x000fea0003800000 */
.L_x_93:
        /* <DEDUP_REMOVED lines=12> */
.L_x_96:
[----:B------:R-:W-:Y:S05]  /*7060*/  BSYNC B1 ;  /* 0x0000000000017941 */ /* 0x000fea0003800000 */
.L_x_95:
        /* <DEDUP_REMOVED lines=12> */
.L_x_98:
[----:B------:R-:W-:Y:S05]  /*7130*/  BSYNC B1 ;  /* 0x0000000000017941 */ /* 0x000fea0003800000 */
.L_x_97:
        /* <DEDUP_REMOVED lines=12> */
.L_x_100:
[----:B------:R-:W-:Y:S05]  /*7200*/  BSYNC B1 ;  /* 0x0000000000017941 */ /* 0x000fea0003800000 */
.L_x_99:
        /* <DEDUP_REMOVED lines=12> */
.L_x_102:
[----:B------:R-:W-:Y:S05]  /*72d0*/  BSYNC B1 ;  /* 0x0000000000017941 */ /* 0x000fea0003800000 */
.L_x_101:
        /* <DEDUP_REMOVED lines=12> */
.L_x_104:
[----:B------:R-:W-:Y:S05]  /*73a0*/  BSYNC B1 ;  /* 0x0000000000017941 */ /* 0x000fea0003800000 */
.L_x_103:
        /* <DEDUP_REMOVED lines=12> */
.L_x_106:
[----:B------:R-:W-:Y:S05]  /*7470*/  BSYNC B1 ;  /* 0x0000000000017941 */ /* 0x000fea0003800000 */
.L_x_105:
        /* <DEDUP_REMOVED lines=12> */
.L_x_108:
[----:B------:R-:W-:Y:S05]  /*7540*/  BSYNC B1 ;  /* 0x0000000000017941 */ /* 0x000fea0003800000 */
.L_x_107:
        /* <DEDUP_REMOVED lines=12> */
.L_x_110:
[----:B------:R-:W-:Y:S05]  /*7610*/  BSYNC B1 ;  /* 0x0000000000017941 */ /* 0x000fea0003800000 */
.L_x_109:
        /* <DEDUP_REMOVED lines=12> */
.L_x_112:
[----:B------:R-:W-:Y:S05]  /*76e0*/  BSYNC B1 ;  /* 0x0000000000017941 */ /* 0x000fea0003800000 */
.L_x_111:
        /* <DEDUP_REMOVED lines=12> */
.L_x_114:
[----:B------:R-:W-:Y:S05]  /*77b0*/  BSYNC B1 ;  /* 0x0000000000017941 */ /* 0x000fea0003800000 */
.L_x_113:
        /* <DEDUP_REMOVED lines=12> */
.L_x_116:
[----:B------:R-:W-:Y:S05]  /*7880*/  BSYNC B1 ;  /* 0x0000000000017941 */ /* 0x000fea0003800000 */
.L_x_115:
        /* <DEDUP_REMOVED lines=12> */
.L_x_118:
[----:B------:R-:W-:Y:S05]  /*7950*/  BSYNC B1 ;  /* 0x0000000000017941 */ /* 0x000fea0003800000 */
.L_x_117:
        /* <DEDUP_REMOVED lines=12> */
.L_x_120:
[----:B------:R-:W-:Y:S05]  /*7a20*/  BSYNC B1 ;  /* 0x0000000000017941 */ /* 0x000fea0003800000 */
.L_x_119:
        /* <DEDUP_REMOVED lines=12> */
.L_x_122:
[----:B------:R-:W-:Y:S05]  /*7af0*/  BSYNC B1 ;  /* 0x0000000000017941 */ /* 0x000fea0003800000 */
.L_x_121:
        /* <DEDUP_REMOVED lines=12> */
.L_x_124:
[----:B------:R-:W-:Y:S05]  /*7bc0*/  BSYNC B1 ;  /* 0x0000000000017941 */ /* 0x000fea0003800000 */
.L_x_123:
        /* <DEDUP_REMOVED lines=12> */
.L_x_126:
[----:B------:R-:W-:Y:S05]  /*7c90*/  BSYNC B1 ;  /* 0x0000000000017941 */ /* 0x000fea0003800000 */
.L_x_125:
        /* <DEDUP_REMOVED lines=12> */
.L_x_128:
[----:B------:R-:W-:Y:S05]  /*7d60*/  BSYNC B1 ;  /* 0x0000000000017941 */ /* 0x000fea0003800000 */
.L_x_127:
        /* <DEDUP_REMOVED lines=12> */
.L_x_130:
[----:B------:R-:W-:Y:S05]  /*7e30*/  BSYNC B1 ;  /* 0x0000000000017941 */ /* 0x000fea0003800000 */
.L_x_129:
        /* <DEDUP_REMOVED lines=12> */
.L_x_132:
[----:B------:R-:W-:Y:S05]  /*7f00*/  BSYNC B1 ;  /* 0x0000000000017941 */ /* 0x000fea0003800000 */
.L_x_131:
        /* <DEDUP_REMOVED lines=12> */
.L_x_134:
[----:B------:R-:W-:Y:S05]  /*7fd0*/  BSYNC B1 ;  /* 0x0000000000017941 */ /* 0x000fea0003800000 */
.L_x_133:
        /* <DEDUP_REMOVED lines=12> */
.L_x_136:
[----:B------:R-:W-:Y:S05]  /*80a0*/  BSYNC B1 ;  /* 0x0000000000017941 */ /* 0x000fea0003800000 */
.L_x_135:
        /* <DEDUP_REMOVED lines=12> */
.L_x_138:
[----:B------:R-:W-:Y:S05]  /*8170*/  BSYNC B1 ;  /* 0x0000000000017941 */ /* 0x000fea0003800000 */
.L_x_137:
        /* <DEDUP_REMOVED lines=12> */
.L_x_140:
[----:B------:R-:W-:Y:S05]  /*8240*/  BSYNC B1 ;  /* 0x0000000000017941 */ /* 0x000fea0003800000 */
.L_x_139:
        /* <DEDUP_REMOVED lines=12> */
.L_x_142:
[----:B------:R-:W-:Y:S05]  /*8310*/  BSYNC B1 ;  /* 0x0000000000017941 */ /* 0x000fea0003800000 */
.L_x_141:
        /* <DEDUP_REMOVED lines=12> */
.L_x_144:
[----:B------:R-:W-:Y:S05]  /*83e0*/  BSYNC B1 ;  /* 0x0000000000017941 */ /* 0x000fea0003800000 */
.L_x_143:
        /* <DEDUP_REMOVED lines=12> */
.L_x_146:
[----:B------:R-:W-:Y:S05]  /*84b0*/  BSYNC B1 ;  /* 0x0000000000017941 */ /* 0x000fea0003800000 */
.L_x_145:
        /* <DEDUP_REMOVED lines=12> */
.L_x_148:
[----:B------:R-:W-:Y:S05]  /*8580*/  BSYNC B1 ;  /* 0x0000000000017941 */ /* 0x000fea0003800000 */
.L_x_147:
        /* <DEDUP_REMOVED lines=12> */
.L_x_150:
[----:B------:R-:W-:Y:S05]  /*8650*/  BSYNC B1 ;  /* 0x0000000000017941 */ /* 0x000fea0003800000 */
.L_x_149:
        /* <DEDUP_REMOVED lines=12> */
.L_x_152:
[----:B------:R-:W-:Y:S05]  /*8720*/  BSYNC B1 ;  /* 0x0000000000017941 */ /* 0x000fea0003800000 */
.L_x_151:
        /* <DEDUP_REMOVED lines=12> */
.L_x_154:
[----:B------:R-:W-:Y:S05]  /*87f0*/  BSYNC B1 ;  /* 0x0000000000017941 */ /* 0x000fea0003800000 */
.L_x_153:
        /* <DEDUP_REMOVED lines=12> */
.L_x_156:
[----:B------:R-:W-:Y:S05]  /*88c0*/  BSYNC B1 ;  /* 0x0000000000017941 */ /* 0x000fea0003800000 */
.L_x_155:
        /* <DEDUP_REMOVED lines=12> */
.L_x_158:
[----:B------:R-:W-:Y:S05]  /*8990*/  BSYNC B1 ;  /* 0x0000000000017941 */ /* 0x000fea0003800000 */
.L_x_157:
        /* <DEDUP_REMOVED lines=12> */
.L_x_160:
[----:B------:R-:W-:Y:S05]  /*8a60*/  BSYNC B1 ;  /* 0x0000000000017941 */ /* 0x000fea0003800000 */
.L_x_159:
        /* <DEDUP_REMOVED lines=12> */
.L_x_162:
[----:B------:R-:W-:Y:S05]  /*8b30*/  BSYNC B1 ;  /* 0x0000000000017941 */ /* 0x000fea0003800000 */
.L_x_161:
        /* <DEDUP_REMOVED lines=12> */
.L_x_164:
[----:B------:R-:W-:Y:S05]  /*8c00*/  BSYNC B1 ;  /* 0x0000000000017941 */ /* 0x000fea0003800000 */
.L_x_163:
        /* <DEDUP_REMOVED lines=12> */
.L_x_166:
[----:B------:R-:W-:Y:S05]  /*8cd0*/  BSYNC B1 ;  /* 0x0000000000017941 */ /* 0x000fea0003800000 */
.L_x_165:
        /* <DEDUP_REMOVED lines=12> */
.L_x_168:
[----:B------:R-:W-:Y:S05]  /*8da0*/  BSYNC B1 ;  /* 0x0000000000017941 */ /* 0x000fea0003800000 */
.L_x_167:
        /* <DEDUP_REMOVED lines=12> */
.L_x_170:
[----:B------:R-:W-:Y:S05]  /*8e70*/  BSYNC B1 ;  /* 0x0000000000017941 */ /* 0x000fea0003800000 */
.L_x_169:
        /* <DEDUP_REMOVED lines=12> */
.L_x_172:
[----:B------:R-:W-:Y:S05]  /*8f40*/  BSYNC B1 ;  /* 0x0000000000017941 */ /* 0x000fea0003800000 */
.L_x_171:
        /* <DEDUP_REMOVED lines=12> */
.L_x_174:
[----:B------:R-:W-:Y:S05]  /*9010*/  BSYNC B1 ;  /* 0x0000000000017941 */ /* 0x000fea0003800000 */
.L_x_173:
        /* <DEDUP_REMOVED lines=12> */
.L_x_176:
[----:B------:R-:W-:Y:S05]  /*90e0*/  BSYNC B1 ;  /* 0x0000000000017941 */ /* 0x000fea0003800000 */
.L_x_175:
        /* <DEDUP_REMOVED lines=12> */
.L_x_178:
[----:B------:R-:W-:Y:S05]  /*91b0*/  BSYNC B1 ;  /* 0x0000000000017941 */ /* 0x000fea0003800000 */
.L_x_177:
        /* <DEDUP_REMOVED lines=12> */
.L_x_180:
[----:B------:R-:W-:Y:S05]  /*9280*/  BSYNC B1 ;  /* 0x0000000000017941 */ /* 0x000fea0003800000 */
.L_x_179:
        /* <DEDUP_REMOVED lines=12> */
.L_x_182:
[----:B------:R-:W-:Y:S05]  /*9350*/  BSYNC B1 ;  /* 0x0000000000017941 */ /* 0x000fea0003800000 */
.L_x_181:
        /* <DEDUP_REMOVED lines=12> */
.L_x_184:
[----:B------:R-:W-:Y:S05]  /*9420*/  BSYNC B1 ;  /* 0x0000000000017941 */ /* 0x000fea0003800000 */
.L_x_183:
        /* <DEDUP_REMOVED lines=12> */
.L_x_186:
[----:B------:R-:W-:Y:S05]  /*94f0*/  BSYNC B1 ;  /* 0x0000000000017941 */ /* 0x000fea0003800000 */
.L_x_185:
        /* <DEDUP_REMOVED lines=12> */
.L_x_188:
[----:B------:R-:W-:Y:S05]  /*95c0*/  BSYNC B1 ;  /* 0x0000000000017941 */ /* 0x000fea0003800000 */
.L_x_187:
        /* <DEDUP_REMOVED lines=12> */
.L_x_190:
[----:B------:R-:W-:Y:S05]  /*9690*/  BSYNC B1 ;  /* 0x0000000000017941 */ /* 0x000fea0003800000 */
.L_x_189:
        /* <DEDUP_REMOVED lines=12> */
.L_x_192:
[----:B------:R-:W-:Y:S05]  /*9760*/  BSYNC B1 ;  /* 0x0000000000017941 */ /* 0x000fea0003800000 */
.L_x_191:
        /* <DEDUP_REMOVED lines=12> */
.L_x_194:
[----:B------:R-:W-:Y:S05]  /*9830*/  BSYNC B1 ;  /* 0x0000000000017941 */ /* 0x000fea0003800000 */
.L_x_193:
[----:B-----5:R-:W-:Y:S01]  /*9840*/  LOP3.LUT R32, R32, 0xff, RZ, 0xc0, !PT ;  /* 0x000000ff20207812 */ /* 0x020fe200078ec0ff */
[----:B------:R-:W-:Y:S01]  /*9850*/  BSSY B1, `(.L_x_195) ;  /* 0x000000b000017945 */ /* 0x000fe20003800000 */
[----:B------:R-:W-:Y:S02]  /*9860*/  ISETP.LT.OR P5, PT, R35, 0x99, !P2 ;  /* 0x000000992300780c */ /* 0x000fe400057a1670 */
[----:B------:R-:W-:-:S05]  /*9870*/  F2FP.F16.E4M3.UNPACK_B R32, R32 ;  /* 0x00000020ff20723e */ /* 0x000fca00020006ff */
[----:B------:R-:W-:-:S05]  /*9880*/  HADD2.F32 R32, -RZ, R32.H0_H0 ;  /* 0x20000020ff207230 */ /* 0x000fca0000004100 */
[----:B------:R-:W-:-:S04]  /*9890*/  FMUL R32, R32, UR21 ;  /* 0x0000001520207c20 */ /* 0x000fc80008400000 */
[----:B------:R-:W-:Y:S01]  /*98a0*/  FFMA R32, R23, UR20, R32 ;  /* 0x0000001417207c23 */ /* 0x000fe20008000020 */
[----:B------:R-:W-:-:S04]  /*98b0*/  PRMT R23, RZ, 0x7610, R23 ;  /* 0x00007610ff177816 */ /* 0x000fc80000000017 */
[----:B----4-:R-:W-:-:S05]  /*98c0*/  F2FP.SATFINITE.E4M3.F32.PACK_AB_MERGE_C R33, RZ, R32, RZ ;  /* 0x00000020ff21723e */ /* 0x010fca00048070ff */
[----:B------:R4:W-:Y:S01]  /*98d0*/  @!P4 STG.E.U8 desc[UR18][R24.64+0x99], R33 ;  /* 0x000099211800c986 */ /* 0x0009e2000c101112 */
[----:B------:R-:W-:Y:S05]  /*98e0*/  @P5 BRA `(.L_x_196) ;  /* 0x0000000000045947 */ /* 0x000fea0003800000 */
[----:B------:R0:W5:Y:S02]  /*98f0*/  LDG.E.U8 R23, desc[UR18][R30.64+0x98] ;  /* 0x000098121e177981 */ /* 0x000164000c1e1100 */
.L_x_196:
[----:B------:R-:W-:Y:S05]  /*9900*/  BSYNC B1 ;  /* 0x0000000000017941 */ /* 0x000fea0003800000 */
.L_x_195:
        /* <DEDUP_REMOVED lines=8> */
[----:B------:R-:W-:-:S05]  /*9990*/  F2FP.SATFINITE.E4M3.F32.PACK_AB_MERGE_C R23, RZ, R23, RZ ;  /* 0x00000017ff17723e */ /* 0x000fca00048070ff */
[----:B------:R0:W-:Y:S01]  /*99a0*/  @!P5 STG.E.U8 desc[UR18][R26.64+0x98], R23 ;  /* 0x000098171a00d986 */ /* 0x0001e2000c101112 */
[----:B------:R-:W-:Y:S05]  /*99b0*/  @P4 BRA `(.L_x_198) ;  /* 0x0000000000044947 */ /* 0x000fea0003800000 */
[----:B------:R0:W5:Y:S02]  /*99c0*/  LDG.E.U8 R22, desc[UR18][R30.64+0x99] ;  /* 0x000099121e167981 */ /* 0x000164000c1e1100 */
.L_x_198:
[----:B------:R-:W-:Y:S05]  /*99d0*/  BSYNC B1 ;  /* 0x0000000000017941 */ /* 0x000fea0003800000 */
.L_x_197:
        /* <DEDUP_REMOVED lines=8> */
[----:B0-----:R-:W-:-:S05]  /*9a60*/  F2FP.SATFINITE.E4M3.F32.PACK_AB_MERGE_C R23, RZ, R22, RZ ;  /* 0x00000016ff17723e */ /* 0x001fca00048070ff */
[----:B------:R0:W-:Y:S01]  /*9a70*/  @!P4 STG.E.U8 desc[UR18][R26.64+0x99], R23 ;  /* 0x000099171a00c986 */ /* 0x0001e2000c101112 */
[----:B------:R-:W-:Y:S05]  /*9a80*/  @P5 BRA `(.L_x_200) ;  /* 0x0000000000045947 */ /* 0x000fea0003800000 */
[----:B------:R0:W5:Y:S02]  /*9a90*/  LDG.E.U8 R21, desc[UR18][R28.64+0xa0] ;  /* 0x0000a0121c157981 */ /* 0x000164000c1e1100 */
.L_x_200:
[----:B------:R-:W-:Y:S05]  /*9aa0*/  BSYNC B1 ;  /* 0x0000000000017941 */ /* 0x000fea0003800000 */
.L_x_199:
        /* <DEDUP_REMOVED lines=12> */
.L_x_202:
[----:B------:R-:W-:Y:S05]  /*9b70*/  BSYNC B1 ;  /* 0x0000000000017941 */ /* 0x000fea0003800000 */
.L_x_201:
        /* <DEDUP_REMOVED lines=12> */
.L_x_204:
[----:B------:R-:W-:Y:S05]  /*9c40*/  BSYNC B1 ;  /* 0x0000000000017941 */ /* 0x000fea0003800000 */
.L_x_203:
        /* <DEDUP_REMOVED lines=12> */
.L_x_206:
[----:B------:R-:W-:Y:S05]  /*9d10*/  BSYNC B1 ;  /* 0x0000000000017941 */ /* 0x000fea0003800000 */
.L_x_205:
        /* <DEDUP_REMOVED lines=12> */
.L_x_208:
[----:B------:R-:W-:Y:S05]  /*9de0*/  BSYNC B1 ;  /* 0x0000000000017941 */ /* 0x000fea0003800000 */
.L_x_207:
        /* <DEDUP_REMOVED lines=12> */
.L_x_210:
[----:B------:R-:W-:Y:S05]  /*9eb0*/  BSYNC B1 ;  /* 0x0000000000017941 */ /* 0x000fea0003800000 */
.L_x_209:
        /* <DEDUP_REMOVED lines=12> */
.L_x_212:
[----:B------:R-:W-:Y:S05]  /*9f80*/  BSYNC B1 ;  /* 0x0000000000017941 */ /* 0x000fea0003800000 */
.L_x_211:
        /* <DEDUP_REMOVED lines=12> */
.L_x_214:
[----:B------:R-:W-:Y:S05]  /*a050*/  BSYNC B1 ;  /* 0x0000000000017941 */ /* 0x000fea0003800000 */
.L_x_213:
        /* <DEDUP_REMOVED lines=12> */
.L_x_216:
[----:B------:R-:W-:Y:S05]  /*a120*/  BSYNC B1 ;  /* 0x0000000000017941 */ /* 0x000fea0003800000 */
.L_x_215:
        /* <DEDUP_REMOVED lines=12> */
.L_x_218:
[----:B------:R-:W-:Y:S05]  /*a1f0*/  BSYNC B1 ;  /* 0x0000000000017941 */ /* 0x000fea0003800000 */
.L_x_217:
        /* <DEDUP_REMOVED lines=12> */
.L_x_220:
[----:B------:R-:W-:Y:S05]  /*a2c0*/  BSYNC B1 ;  /* 0x0000000000017941 */ /* 0x000fea0003800000 */
.L_x_219:
        /* <DEDUP_REMOVED lines=12> */
.L_x_222:
[----:B------:R-:W-:Y:S05]  /*a390*/  BSYNC B1 ;  /* 0x0000000000017941 */ /* 0x000fea0003800000 */
.L_x_221:
        /* <DEDUP_REMOVED lines=12> */
.L_x_224:
[----:B------:R-:W-:Y:S05]  /*a460*/  BSYNC B1 ;  /* 0x0000000000017941 */ /* 0x000fea0003800000 */
.L_x_223:
        /* <DEDUP_REMOVED lines=12> */
.L_x_226:
[----:B------:R-:W-:Y:S05]  /*a530*/  BSYNC B1 ;  /* 0x0000000000017941 */ /* 0x000fea0003800000 */
.L_x_225:
        /* <DEDUP_REMOVED lines=12> */
.L_x_228:
[----:B------:R-:W-:Y:S05]  /*a600*/  BSYNC B1 ;  /* 0x0000000000017941 */ /* 0x000fea0003800000 */
.L_x_227:
        /* <DEDUP_REMOVED lines=12> */
.L_x_230:
[----:B------:R-:W-:Y:S05]  /*a6d0*/  BSYNC B1 ;  /* 0x0000000000017941 */ /* 0x000fea0003800000 */
.L_x_229:
        /* <DEDUP_REMOVED lines=12> */
.L_x_232:
[----:B------:R-:W-:Y:S05]  /*a7a0*/  BSYNC B1 ;  /* 0x0000000000017941 */ /* 0x000fea0003800000 */
.L_x_231:
        /* <DEDUP_REMOVED lines=12> */
.L_x_234:
[----:B------:R-:W-:Y:S05]  /*a870*/  BSYNC B1 ;  /* 0x0000000000017941 */ /* 0x000fea0003800000 */
.L_x_233:
        /* <DEDUP_REMOVED lines=12> */
.L_x_236:
[----:B------:R-:W-:Y:S05]  /*a940*/  BSYNC B1 ;  /* 0x0000000000017941 */ /* 0x000fea0003800000 */
.L_x_235:
        /* <DEDUP_REMOVED lines=12> */
.L_x_238:
[----:B------:R-:W-:Y:S05]  /*aa10*/  BSYNC B1 ;  /* 0x0000000000017941 */ /* 0x000fea0003800000 */
.L_x_237:
[----:B-----5:R-:W-:Y:S01]  /*aa20*/  LOP3.LUT R2, R2, 0xff, RZ, 0xc0, !PT ;  /* 0x000000ff02027812 */ /* 0x020fe200078ec0ff */
[----:B------:R-:W-:Y:S01]  /*aa30*/  BSSY B1, `(.L_x_239) ;  /* 0x000000b000017945 */ /* 0x000fe20003800000 */
[----:B------:R-:W-:Y:S02]  /*aa40*/  ISETP.LT.OR P5, PT, R35, 0xc9, !P1 ;  /* 0x000000c92300780c */ /* 0x000fe40004fa1670 */
[----:B------:R-:W-:-:S05]  /*aa50*/  F2FP.F16.E4M3.UNPACK_B R2, R2 ;  /* 0x00000002ff02723e */ /* 0x000fca00020006ff */
[----:B------:R-:W-:-:S05]  /*aa60*/  HADD2.F32 R2, -RZ, R2.H0_H0 ;  /* 0x20000002ff027230 */ /* 0x000fca0000004100 */
[----:B0-----:R-:W-:-:S04]  /*aa70*/  FMUL R3, R2, UR21 ;  /* 0x0000001502037c20 */ /* 0x001fc80008400000 */
[----:B------:R-:W-:Y:S01]  /*aa80*/  FFMA R3, R0, UR20, R3 ;  /* 0x0000001400037c23 */ /* 0x000fe20008000003 */
[----:B------:R-:W-:-:S04]  /*aa90*/  PRMT R0, RZ, 0x7610, R0 ;  /* 0x00007610ff007816 */ /* 0x000fc80000000000 */
[----:B------:R-:W-:-:S05]  /*aaa0*/  F2FP.SATFINITE.E4M3.F32.PACK_AB_MERGE_C R3, RZ, R3, RZ ;  /* 0x00000003ff03723e */ /* 0x000fca00048070ff */
[----:B------:R0:W-:Y:S01]  /*aab0*/  @!P4 STG.E.U8 desc[UR18][R26.64+0xc1], R3 ;  /* 0x0000c1031a00c986 */ /* 0x0001e2000c101112 */
[----:B------:R-:W-:Y:S05]  /*aac0*/  @P5 BRA `(.L_x_240) ;  /* 0x0000000000045947 */ /* 0x000fea0003800000 */
[----:B------:R0:W5:Y:S02]  /*aad0*/  LDG.E.U8 R0, desc[UR18][R28.64+0xc8] ;  /* 0x0000c8121c007981 */ /* 0x000164000c1e1100 */
.L_x_240:
[----:B------:R-:W-:Y:S05]  /*aae0*/  BSYNC B1 ;  /* 0x0000000000017941 */ /* 0x000fea0003800000 */
.L_x_239:
[----:B------:R-:W2:Y:S01]  /*aaf0*/  LDL.LU R2, [R1] ;  /* 0x0000000001027983 */ /* 0x000ea20000300800 */
[----:B-----5:R-:W-:Y:S01]  /*ab00*/  LOP3.LUT R0, R0, 0xff, RZ, 0xc0, !PT ;  /* 0x000000ff00007812 */ /* 0x020fe200078ec0ff */
[----:B------:R-:W-:Y:S01]  /*ab10*/  BSSY B1, `(.L_x_241) ;  /* 0x000000b000017945 */ /* 0x000fe20003800000 */
[----:B------:R-:W-:Y:S02]  /*ab20*/  ISETP.LT.OR P4, PT, R35, 0xca, !P1 ;  /* 0x000000ca2300780c */ /* 0x000fe40004f81670 */
[----:B------:R-:W-:-:S05]  /*ab30*/  F2FP.F16.E4M3.UNPACK_B R0, R0 ;  /* 0x00000000ff00723e */ /* 0x000fca00020006ff */
[----:B------:R-:W-:-:S05]  /*ab40*/  HADD2.F32 R0, -RZ, R0.H0_H0 ;  /* 0x20000000ff007230 */ /* 0x000fca0000004100 */
[----:B------:R-:W-:-:S04]  /*ab50*/  FMUL R0, R0, UR21 ;  /* 0x0000001500007c20 */ /* 0x000fc80008400000 */
[----:B--2---:R-:W-:-:S05]  /*ab60*/  FFMA R0, R2, UR20, R0 ;  /* 0x0000001402007c23 */ /* 0x004fca0008000000 */
[----:B0-----:R-:W-:Y:S02]  /*ab70*/  F2FP.SATFINITE.E4M3.F32.PACK_AB_MERGE_C R3, RZ, R0, RZ ;  /* 0x00000000ff03723e */ /* 0x001fe400048070ff */
[----:B------:R-:W-:-:S03]  /*ab80*/  PRMT R0, RZ, 0x7610, R0 ;  /* 0x00007610ff007816 */ /* 0x000fc60000000000 */
[----:B------:R0:W-:Y:S01]  /*ab90*/  @!P5 STG.E.U8 desc[UR18][R24.64+0xc8], R3 ;  /* 0x0000c8031800d986 */ /* 0x0001e2000c101112 */
[----:B------:R-:W-:Y:S05]  /*aba0*/  @P4 BRA `(.L_x_242) ;  /* 0x0000000000044947 */ /* 0x000fea0003800000 */
[----:B------:R2:W5:Y:S02]  /*abb0*/  LDG.E.U8 R0, desc[UR18][R28.64+0xc9] ;  /* 0x0000c9121c007981 */ /* 0x000564000c1e1100 */
.L_x_242:
[----:B------:R-:W-:Y:S05]  /*abc0*/  BSYNC B1 ;  /* 0x0000000000017941 */ /* 0x000fea0003800000 */
.L_x_241:
[----:B------:R-:W3:Y:S01]  /*abd0*/  LDL.LU R2, [R1+0x4] ;  /* 0x0000040001027983 */ /* 0x000ee20000300800 */
[----:B-----5:R-:W-:Y:S01]  /*abe0*/  LOP3.LUT R0, R0, 0xff, RZ, 0xc0, !PT ;  /* 0x000000ff00007812 */ /* 0x020fe200078ec0ff */
[----:B------:R-:W-:Y:S01]  /*abf0*/  BSSY B1, `(.L_x_243) ;  /* 0x000000b000017945 */ /* 0x000fe20003800000 */
[----:B------:R-:W-:Y:S02]  /*ac00*/  ISETP.LT.OR P5, PT, R35, 0xc9, !P2 ;  /* 0x000000c92300780c */ /* 0x000fe400057a1670 */
[----:B------:R-:W-:-:S05]  /*ac10*/  F2FP.F16.E4M3.UNPACK_B R0, R0 ;  /* 0x00000000ff00723e */ /* 0x000fca00020006ff */
[----:B------:R-:W-:-:S05]  /*ac20*/  HADD2.F32 R0, -RZ, R0.H0_H0 ;  /* 0x20000000ff007230 */ /* 0x000fca0000004100 */
[----:B------:R-:W-:-:S04]  /*ac30*/  FMUL R0, R0, UR21 ;  /* 0x0000001500007c20 */ /* 0x000fc80008400000 */
[----:B---3--:R-:W-:-:S05]  /*ac40*/  FFMA R0, R2, UR20, R0 ;  /* 0x0000001402007c23 */ /* 0x008fca0008000000 */
[----:B0-----:R-:W-:Y:S02]  /*ac50*/  F2FP.SATFINITE.E4M3.F32.PACK_AB_MERGE_C R3, RZ, R0, RZ ;  /* 0x00000000ff03723e */ /* 0x001fe400048070ff */
[----:B------:R-:W-:-:S03]  /*ac60*/  PRMT R0, RZ, 0x7610, R0 ;  /* 0x00007610ff007816 */ /* 0x000fc60000000000 */
[----:B------:R0:W-:Y:S01]  /*ac70*/  @!P4 STG.E.U8 desc[UR18][R24.64+0xc9], R3 ;  /* 0x0000c9031800c986 */ /* 0x0001e2000c101112 */
[----:B------:R-:W-:Y:S05]  /*ac80*/  @P5 BRA `(.L_x_244) ;  /* 0x0000000000045947 */ /* 0x000fea0003800000 */
[----:B------:R3:W5:Y:S02]  /*ac90*/  LDG.E.U8 R0, desc[UR18][R30.64+0xc8] ;  /* 0x0000c8121e007981 */ /* 0x000764000c1e1100 */
.L_x_244:
[----:B------:R-:W-:Y:S05]  /*aca0*/  BSYNC B1 ;  /* 0x0000000000017941 */ /* 0x000fea0003800000 */
.L_x_243:
[----:B------:R-:W2:Y:S01]  /*acb0*/  LDL.LU R2, [R1+0x8] ;  /* 0x0000080001027983 */ /* 0x000ea20000300800 */
        /* <DEDUP_REMOVED lines=12> */
.L_x_246:
[----:B------:R-:W-:Y:S05]  /*ad80*/  BSYNC B1 ;  /* 0x0000000000017941 */ /* 0x000fea0003800000 */
.L_x_245:
        /* <DEDUP_REMOVED lines=13> */
.L_x_248:
[----:B------:R-:W-:Y:S05]  /*ae60*/  BSYNC B1 ;  /* 0x0000000000017941 */ /* 0x000fea0003800000 */
.L_x_247:
        /* <DEDUP_REMOVED lines=13> */
.L_x_250:
[----:B------:R-:W-:Y:S05]  /*af40*/  BSYNC B1 ;  /* 0x0000000000017941 */ /* 0x000fea0003800000 */
.L_x_249:
        /* <DEDUP_REMOVED lines=13> */
.L_x_252:
[----:B------:R-:W-:Y:S05]  /*b020*/  BSYNC B1 ;  /* 0x0000000000017941 */ /* 0x000fea0003800000 */
.L_x_251:
        /* <DEDUP_REMOVED lines=13> */
.L_x_254:
[----:B------:R-:W-:Y:S05]  /*b100*/  BSYNC B1 ;  /* 0x0000000000017941 */ /* 0x000fea0003800000 */
.L_x_253:
        /* <DEDUP_REMOVED lines=13> */
.L_x_256:
[----:B------:R-:W-:Y:S05]  /*b1e0*/  BSYNC B1 ;  /* 0x0000000000017941 */ /* 0x000fea0003800000 */
.L_x_255:
        /* <DEDUP_REMOVED lines=13> */
.L_x_258:
[----:B------:R-:W-:Y:S05]  /*b2c0*/  BSYNC B1 ;  /* 0x0000000000017941 */ /* 0x000fea0003800000 */
.L_x_257:
        /* <DEDUP_REMOVED lines=13> */
.L_x_260:
[----:B------:R-:W-:Y:S05]  /*b3a0*/  BSYNC B1 ;  /* 0x0000000000017941 */ /* 0x000fea0003800000 */
.L_x_259:
        /* <DEDUP_REMOVED lines=13> */
.L_x_262:
[----:B------:R-:W-:Y:S05]  /*b480*/  BSYNC B1 ;  /* 0x0000000000017941 */ /* 0x000fea0003800000 */
.L_x_261:
        /* <DEDUP_REMOVED lines=13> */
.L_x_264:
[----:B------:R-:W-:Y:S05]  /*b560*/  BSYNC B1 ;  /* 0x0000000000017941 */ /* 0x000fea0003800000 */
.L_x_263:
        /* <DEDUP_REMOVED lines=13> */
.L_x_266:
[----:B------:R-:W-:Y:S05]  /*b640*/  BSYNC B1 ;  /* 0x0000000000017941 */ /* 0x000fea0003800000 */
.L_x_265:
        /* <DEDUP_REMOVED lines=13> */
.L_x_268:
[----:B------:R-:W-:Y:S05]  /*b720*/  BSYNC B1 ;  /* 0x0000000000017941 */ /* 0x000fea0003800000 */
.L_x_267:
        /* <DEDUP_REMOVED lines=13> */
.L_x_270:
[----:B------:R-:W-:Y:S05]  /*b800*/  BSYNC B1 ;  /* 0x0000000000017941 */ /* 0x000fea0003800000 */
.L_x_269:
        /* <DEDUP_REMOVED lines=13> */
.L_x_272:
[----:B------:R-:W-:Y:S05]  /*b8e0*/  BSYNC B1 ;  /* 0x0000000000017941 */ /* 0x000fea0003800000 */
.L_x_271:
        /* <DEDUP_REMOVED lines=13> */
.L_x_274:
[----:B------:R-:W-:Y:S05]  /*b9c0*/  BSYNC B1 ;  /* 0x0000000000017941 */ /* 0x000fea0003800000 */
.L_x_273:
        /* <DEDUP_REMOVED lines=13> */
.L_x_276:
[----:B------:R-:W-:Y:S05]  /*baa0*/  BSYNC B1 ;  /* 0x0000000000017941 */ /* 0x000fea0003800000 */
.L_x_275:
        /* <DEDUP_REMOVED lines=13> */
.L_x_278:
[----:B------:R-:W-:Y:S05]  /*bb80*/  BSYNC B1 ;  /* 0x0000000000017941 */ /* 0x000fea0003800000 */
.L_x_277:
        /* <DEDUP_REMOVED lines=13> */
.L_x_280:
[----:B------:R-:W-:Y:S05]  /*bc60*/  BSYNC B1 ;  /* 0x0000000000017941 */ /* 0x000fea0003800000 */
.L_x_279:
        /* <DEDUP_REMOVED lines=13> */
.L_x_282:
[----:B------:R-:W-:Y:S05]  /*bd40*/  BSYNC B1 ;  /* 0x0000000000017941 */ /* 0x000fea0003800000 */
.L_x_281:
        /* <DEDUP_REMOVED lines=13> */
.L_x_284:
[----:B------:R-:W-:Y:S05]  /*be20*/  BSYNC B1 ;  /* 0x0000000000017941 */ /* 0x000fea0003800000 */
.L_x_283:
        /* <DEDUP_REMOVED lines=13> */
.L_x_286:
[----:B------:R-:W-:Y:S05]  /*bf00*/  BSYNC B1 ;  /* 0x0000000000017941 */ /* 0x000fea0003800000 */
.L_x_285:
        /* <DEDUP_REMOVED lines=13> */
.L_x_288:
[----:B------:R-:W-:Y:S05]  /*bfe0*/  BSYNC B1 ;  /* 0x0000000000017941 */ /* 0x000fea0003800000 */
.L_x_287:
        /* <DEDUP_REMOVED lines=13> */
.L_x_290:
[----:B------:R-:W-:Y:S05]  /*c0c0*/  BSYNC B1 ;  /* 0x0000000000017941 */ /* 0x000fea0003800000 */
.L_x_289:
        /* <DEDUP_REMOVED lines=13> */
.L_x_292:
[----:B------:R-:W-:Y:S05]  /*c1a0*/  BSYNC B1 ;  /* 0x0000000000017941 */ /* 0x000fea0003800000 */
.L_x_291:
        /* <DEDUP_REMOVED lines=13> */
.L_x_294:
[----:B------:R-:W-:Y:S05]  /*c280*/  BSYNC B1 ;  /* 0x0000000000017941 */ /* 0x000fea0003800000 */
.L_x_293:
[----:B------:R-:W-:Y:S05]  /*c290*/  @P2 BRA `(.L_x_295) ;  /* 0x00000020009c2947 */ /* 0x000fea0003800000 */
[----:B------:R-:W2:Y:S01]  /*c2a0*/  LDL.LU R2, [R1+0x6c] ;  /* 0x00006c0001027983 */ /* 0x000ea20000300800 */
[----:B-----5:R-:W-:-:S04]  /*c2b0*/  LOP3.LUT R0, R0, 0xff, RZ, 0xc0, !PT ;  /* 0x000000ff00007812 */ /* 0x020fc800078ec0ff */
[----:B------:R-:W-:-:S05]  /*c2c0*/  F2FP.F16.E4M3.UNPACK_B R0, R0 ;  /* 0x00000000ff00723e */ /* 0x000fca00020006ff */
[----:B------:R-:W-:-:S05]  /*c2d0*/  HADD2.F32 R0, -RZ, R0.H0_H0 ;  /* 0x20000000ff007230 */ /* 0x000fca0000004100 */
[----:B------:R-:W-:-:S04]  /*c2e0*/  FMUL R0, R0, UR21 ;  /* 0x0000001500007c20 */ /* 0x000fc80008400000 */
[----:B--2---:R-:W-:-:S05]  /*c2f0*/  FFMA R0, R2, UR20, R0 ;  /* 0x0000001402007c23 */ /* 0x004fca0008000000 */
[----:B0-----:R-:W-:-:S05]  /*c300*/  F2FP.SATFINITE.E4M3.F32.PACK_AB_MERGE_C R3, RZ, R0, RZ ;  /* 0x00000000ff03723e */ /* 0x001fca00048070ff */
[----:B------:R0:W-:Y:S01]  /*c310*/  STG.E.U8 desc[UR18][R26.64+0xf9], R3 ;  /* 0x0000f9031a007986 */ /* 0x0001e2000c101112 */
[----:B------:R-:W-:Y:S05]  /*c320*/  BRA `(.L_x_295) ;  /* 0x0000002000787947 */ /* 0x000fea0003800000 */
.L_x_38:
[----:B------:R-:W-:Y:S01]  /*c330*/  ISETP.GE.AND P2, PT, R38, 0x1, PT ;  /* 0x000000012600780c */ /* 0x000fe20003f46270 */
[----:B------:R-:W-:Y:S01]  /*c340*/  FMUL R228, R228, UR20 ;  /* 0x00000014e4e47c20 */ /* 0x000fe20008400000 */
[----:B------:R-:W-:Y:S01]  /*c350*/  ISETP.GE.AND P1, PT, R38, 0x9, PT ;  /* 0x000000092600780c */ /* 0x000fe20003f26270 */
[----:B------:R-:W-:Y:S01]  /*c360*/  FMUL R227, R227, UR20 ;  /* 0x00000014e3e37c20 */ /* 0x000fe20008400000 */
[C---:B------:R-:W-:Y:S01]  /*c370*/  ISETP.LT.OR P4, PT, R35.reuse, 0x1, !P2 ;  /* 0x000000012300780c */ /* 0x040fe20005781670 */
[----:B------:R-:W-:Y:S01]  /*c380*/  FMUL R226, R226, UR20 ;  /* 0x00000014e2e27c20 */ /* 0x000fe20008400000 */
[C---:B------:R-:W-:Y:S02]  /*c390*/  ISETP.LT.OR P5, PT, R35.reuse, 0x2, !P2 ;  /* 0x000000022300780c */ /* 0x040fe400057a1670 */
[----:B------:R-:W-:Y:S02]  /*c3a0*/  ISETP.LT.OR P6, PT, R35, 0x1, !P1 ;  /* 0x000000012300780c */ /* 0x000fe40004fc1670 */
[----:B------:R-:W-:-:S02]  /*c3b0*/  F2FP.SATFINITE.E4M3.F32.PACK_AB_MERGE_C R29, RZ, R228, RZ ;  /* 0x000000e4ff1d723e */ /* 0x000fc400048070ff */
[----:B------:R-:W-:Y:S02]  /*c3c0*/  F2FP.SATFINITE.E4M3.F32.PACK_AB_MERGE_C R227, RZ, R227, RZ ;  /* 0x000000e3ffe3723e */ /* 0x000fe400048070ff */
[----:B------:R-:W-:Y:S01]  /*c3d0*/  F2FP.SATFINITE.E4M3.F32.PACK_AB_MERGE_C R31, RZ, R226, RZ ;  /* 0x000000e2ff1f723e */ /* 0x000fe200048070ff */
[----:B------:R-:W-:Y:S01]  /*c3e0*/  FMUL R225, R225, UR20 ;  /* 0x00000014e1e17c20 */ /* 0x000fe20008400000 */
[----:B------:R-:W-:Y:S01]  /*c3f0*/  FMUL R224, R224, UR20 ;  /* 0x00000014e0e07c20 */ /* 0x000fe20008400000 */
[----:B------:R0:W-:Y:S01]  /*c400*/  @!P4 STG.E.U8 desc[UR18][R24.64], R29 ;  /* 0x0000001d1800c986 */ /* 0x0001e2000c101112 */
[----:B------:R-:W-:-:S03]  /*c410*/  ISETP.LT.OR P4, PT, R35, 0x2, !P1 ;  /* 0x000000022300780c */ /* 0x000fc60004f81670 */
[----:B------:R-:W-:Y:S01]  /*c420*/  @!P5 STG.E.U8 desc[UR18][R24.64+0x1], R227 ;  /* 0x000001e31800d986 */ /* 0x000fe2000c101112 */
[----:B------:R-:W-:-:S03]  /*c430*/  ISETP.LT.OR P5, PT, R35, 0x9, !P2 ;  /* 0x000000092300780c */ /* 0x000fc600057a1670 */
[----:B------:R1:W-:Y:S01]  /*c440*/  @!P6 STG.E.U8 desc[UR18][R26.64], R31 ;  /* 0x0000001f1a00e986 */ /* 0x0003e2000c101112 */
[----:B------:R-:W-:Y:S01]  /*c450*/  ISETP.LT.OR P6, PT, R35, 0xa, !P2 ;  /* 0x0000000a2300780c */ /* 0x000fe200057c1670 */
[----:B------:R-:W-:Y:S01]  /*c460*/  FMUL R223, R223, UR20 ;  /* 0x00000014dfdf7c20 */ /* 0x000fe20008400000 */
[----:B------:R-:W-:Y:S01]  /*c470*/  F2FP.SATFINITE.E4M3.F32.PACK_AB_MERGE_C R225, RZ, R225, RZ ;  /* 0x000000e1ffe1723e */ /* 0x000fe200048070ff */
[----:B------:R-:W-:Y:S01]  /*c480*/  FMUL R221, R221, UR20 ;  /* 0x00000014dddd7c20 */ /* 0x000fe20008400000 */
[----:B------:R-:W-:Y:S01]  /*c490*/  F2FP.SATFINITE.E4M3.F32.PACK_AB_MERGE_C R33, RZ, R224, RZ ;  /* 0x000000e0ff21723e */ /* 0x000fe200048070ff */
[----:B------:R-:W-:Y:S01]  /*c4a0*/  FMUL R222, R222, UR20 ;  /* 0x00000014dede7c20 */ /* 0x000fe20008400000 */
[----:B------:R-:W-:Y:S01]  /*c4b0*/  F2FP.SATFINITE.E4M3.F32.PACK_AB_MERGE_C R223, RZ, R223, RZ ;  /* 0x000000dfffdf723e */ /* 0x000fe200048070ff */
[----:B------:R-:W-:Y:S04]  /*c4c0*/  @!P4 STG.E.U8 desc[UR18][R26.64+0x1], R225 ;  /* 0x000001e11a00c986 */ /* 0x000fe8000c101112 */
[----:B------:R2:W-:Y:S01]  /*c4d0*/  @!P5 STG.E.U8 desc[UR18][R24.64+0x8], R33 ;  /* 0x000008211800d986 */ /* 0x0005e2000c101112 */
[----:B------:R-:W-:-:S02]  /*c4e0*/  ISETP.LT.OR P5, PT, R35, 0xa, !P1 ;  /* 0x0000000a2300780c */ /* 0x000fc40004fa1670 */
[C---:B------:R-:W-:Y:S01]  /*c4f0*/  ISETP.LT.OR P4, PT, R35.reuse, 0x9, !P1 ;  /* 0x000000092300780c */ /* 0x040fe20004f81670 */
[----:B------:R-:W-:Y:S01]  /*c500*/  @!P6 STG.E.U8 desc[UR18][R24.64+0x9], R223 ;  /* 0x000009df1800e986 */ /* 0x000fe2000c101112 */
[----:B------:R-:W-:Y:S01]  /*c510*/  ISETP.LT.OR P6, PT, R35, 0x11, !P2 ;  /* 0x000000112300780c */ /* 0x000fe200057c1670 */
[----:B------:R-:W-:Y:S01]  /*c520*/  FMUL R220, R220, UR20 ;  /* 0x00000014dcdc7c20 */ /* 0x000fe20008400000 */
[----:B------:R-:W-:Y:S01]  /*c530*/  F2FP.SATFINITE.E4M3.F32.PACK_AB_MERGE_C R221, RZ, R221, RZ ;  /* 0x000000ddffdd723e */ /* 0x000fe200048070ff */
[----:B------:R-:W-:Y:S01]  /*c540*/  FMUL R219, R219, UR20 ;  /* 0x00000014dbdb7c20 */ /* 0x000fe20008400000 */
[----:B0-----:R-:W-:Y:S01]  /*c550*/  F2FP.SATFINITE.E4M3.F32.PACK_AB_MERGE_C R29, RZ, R222, RZ ;  /* 0x000000deff1d723e */ /* 0x001fe200048070ff */
[----:B------:R-:W-:Y:S01]  /*c560*/  FMUL R218, R218, UR20 ;  /* 0x00000014dada7c20 */ /* 0x000fe20008400000 */
[----:B-1----:R-:W-:Y:S01]  /*c570*/  F2FP.SATFINITE.E4M3.F32.PACK_AB_MERGE_C R31, RZ, R220, RZ ;  /* 0x000000dcff1f723e */ /* 0x002fe200048070ff */
[----:B------:R-:W-:Y:S01]  /*c580*/  FMUL R217, R217, UR20 ;  /* 0x00000014d9d97c20 */ /* 0x000fe20008400000 */
[----:B------:R-:W-:Y:S01]  /*c590*/  FMUL R215, R215, UR20 ;  /* 0x00000014d7d77c20 */ /* 0x000fe20008400000 */
[----:B------:R-:W-:Y:S01]  /*c5a0*/  @!P5 STG.E.U8 desc[UR18][R26.64+0x9], R221 ;  /* 0x000009dd1a00d986 */ /* 0x000fe2000c101112 */
[----:B------:R-:W-:-:S03]  /*c5b0*/  ISETP.LT.OR P5, PT, R35, 0x12, !P2 ;  /* 0x000000122300780c */ /* 0x000fc600057a1670 */
[----:B------:R0:W-:Y:S01]  /*c5c0*/  @!P4 STG.E.U8 desc[UR18][R26.64+0x8], R29 ;  /* 0x0000081d1a00c986 */ /* 0x0001e2000c101112 */
[----:B------:R-:W-:-:S03]  /*c5d0*/  ISETP.LT.OR P4, PT, R35, 0x11, !P1 ;  /* 0x000000112300780c */ /* 0x000fc60004f81670 */
[----:B------:R1:W-:Y:S01]  /*c5e0*/  @!P6 STG.E.U8 desc[UR18][R24.64+0x10], R31 ;  /* 0x0000101f1800e986 */ /* 0x0003e2000c101112 */
[C---:B------:R-:W-:Y:S02]  /*c5f0*/  ISETP.LT.OR P6, PT, R35.reuse, 0x12, !P1 ;  /* 0x000000122300780c */ /* 0x040fe40004fc1670 */
[----:B------:R-:W-:Y:S01]  /*c600*/  F2FP.SATFINITE.E4M3.F32.PACK_AB_MERGE_C R219, RZ, R219, RZ ;  /* 0x000000dbffdb723e */ /* 0x000fe200048070ff */
[----:B------:R-:W-:Y:S01]  /*c610*/  FMUL R216, R216, UR20 ;  /* 0x00000014d8d87c20 */ /* 0x000fe20008400000 */
[----:B--2---:R-:W-:Y:S01]  /*c620*/  F2FP.SATFINITE.E4M3.F32.PACK_AB_MERGE_C R33, RZ, R218, RZ ;  /* 0x000000daff21723e */ /* 0x004fe200048070ff */
[----:B------:R-:W-:Y:S01]  /*c630*/  FMUL R214, R214, UR20 ;  /* 0x00000014d6d67c20 */ /* 0x000fe20008400000 */
[----:B------:R-:W-:Y:S01]  /*c640*/  F2FP.SATFINITE.E4M3.F32.PACK_AB_MERGE_C R217, RZ, R217, RZ ;  /* 0x000000d9ffd9723e */ /* 0x000fe200048070ff */
[----:B------:R-:W-:Y:S01]  /*c650*/  @!P5 STG.E.U8 desc[UR18][R24.64+0x11], R219 ;  /* 0x000011db1800d986 */ /* 0x000fe2000c101112 */
[----:B------:R-:W-:-:S03]  /*c660*/  ISETP.LT.OR P5, PT, R35, 0x1a, !P2 ;  /* 0x0000001a2300780c */ /* 0x000fc600057a1670 */
[----:B------:R2:W-:Y:S01]  /*c670*/  @!P4 STG.E.U8 desc[UR18][R26.64+0x10], R33 ;  /* 0x000010211a00c986 */ /* 0x0005e2000c101112 */
[----:B------:R-:W-:-:S03]  /*c680*/  ISETP.LT.OR P4, PT, R35, 0x19, !P2 ;  /* 0x000000192300780c */ /* 0x000fc60005781670 */
[----:B------:R-:W-:Y:S01]  /*c690*/  @!P6 STG.E.U8 desc[UR18][R26.64+0x11], R217 ;  /* 0x000011d91a00e986 */ /* 0x000fe2000c101112 */
[----:B------:R-:W-:Y:S02]  /*c6a0*/  ISETP.LT.OR P6, PT, R35, 0x19, !P1 ;  /* 0x000000192300780c */ /* 0x000fe40004fc1670 */
[----:B------:R-:W-:Y:S01]  /*c6b0*/  F2FP.SATFINITE.E4M3.F32.PACK_AB_MERGE_C R215, RZ, R215, RZ ;  /* 0x000000d7ffd7723e */ /* 0x000fe200048070ff */
[----:B------:R-:W-:Y:S01]  /*c6c0*/  FMUL R213, R213, UR20 ;  /* 0x00000014d5d57c20 */ /* 0x000fe20008400000 */
[----:B0-----:R-:W-:Y:S01]  /*c6d0*/  F2FP.SATFINITE.E4M3.F32.PACK_AB_MERGE_C R29, RZ, R216, RZ ;  /* 0x000000d8ff1d723e */ /* 0x001fe200048070ff */
[----:B------:R-:W-:Y:S01]  /*c6e0*/  FMUL R212, R212, UR20 ;  /* 0x00000014d4d47c20 */ /* 0x000fe20008400000 */
[----:B-1----:R-:W-:Y:S01]  /*c6f0*/  F2FP.SATFINITE.E4M3.F32.PACK_AB_MERGE_C R31, RZ, R214, RZ ;  /* 0x000000d6ff1f723e */ /* 0x002fe200048070ff */
[----:B------:R-:W-:Y:S01]  /*c700*/  @!P5 STG.E.U8 desc[UR18][R24.64+0x19], R215 ;  /* 0x000019d71800d986 */ /* 0x000fe2000c101112 */
[----:B------:R-:W-:-:S03]  /*c710*/  ISETP.LT.OR P5, PT, R35, 0x1a, !P1 ;  /* 0x0000001a2300780c */ /* 0x000fc60004fa1670 */
[----:B------:R0:W-:Y:S01]  /*c720*/  @!P4 STG.E.U8 desc[UR18][R24.64+0x18], R29 ;  /* 0x0000181d1800c986 */ /* 0x0001e2000c101112 */
[----:B------:R-:W-:-:S03]  /*c730*/  ISETP.LT.OR P4, PT, R35, 0x21, !P2 ;  /* 0x000000212300780c */ /* 0x000fc60005781670 */
[----:B------:R1:W-:Y:S01]  /*c740*/  @!P6 STG.E.U8 desc[UR18][R26.64+0x18], R31 ;  /* 0x0000181f1a00e986 */ /* 0x0003e2000c101112 */
[----:B------:R-:W-:Y:S01]  /*c750*/  ISETP.LT.OR P6, PT, R35, 0x22, !P2 ;  /* 0x000000222300780c */ /* 0x000fe200057c1670 */
[----:B------:R-:W-:Y:S01]  /*c760*/  FMUL R211, R211, UR20 ;  /* 0x00000014d3d37c20 */ /* 0x000fe20008400000 */
        /* <DEDUP_REMOVED lines=51> */
[----:B------:R-:W2:Y:S01]  /*caa0*/  LDL.LU R226, [R1+0xc] ;  /* 0x00000c0001e27983 */ /* 0x000ea20000300800 */
[----:B------:R-:W-:-:S03]  /*cab0*/  F2FP.SATFINITE.E4M3.F32.PACK_AB_MERGE_C R199, RZ, R199, RZ ;  /* 0x000000c7ffc7723e */ /* 0x000fc600048070ff */
[----:B------:R-:W-:Y:S01]  /*cac0*/  @!P5 STG.E.U8 desc[UR18][R26.64+0x31], R201 ;  /* 0x000031c91a00d986 */ /* 0x000fe2000c101112 */
[----:B------:R-:W-:-:S03]  /*cad0*/  ISETP.LT.OR P5, PT, R35, 0x3a, !P1 ;  /* 0x0000003a2300780c */ /* 0x000fc60004fa1670 */
[----:B------:R3:W-:Y:S01]  /*cae0*/  @!P4 STG.E.U8 desc[UR18][R24.64+0x38], R33 ;  /* 0x000038211800c986 */ /* 0x0007e2000c101112 */
[----:B------:R-:W-:-:S03]  /*caf0*/  ISETP.LT.OR P4, PT, R35, 0x39, !P1 ;  /* 0x000000392300780c */ /* 0x000fc60004f81670 */
[----:B------:R-:W-:Y:S01]  /*cb00*/  @!P6 STG.E.U8 desc[UR18][R24.64+0x39], R199 ;  /* 0x000039c71800e986 */ /* 0x000fe2000c101112 */
[----:B------:R-:W-:Y:S01]  /*cb10*/  ISETP.LT.OR P6, PT, R35, 0x41, !P2 ;  /* 0x000000412300780c */ /* 0x000fe200057c1670 */
[----:B------:R-:W-:Y:S01]  /*cb20*/  FMUL R198, R198, UR20 ;  /* 0x00000014c6c67c20 */ /* 0x000fe20008400000 */
[----:B------:R-:W-:Y:S01]  /*cb30*/  FMUL R196, R196, UR20 ;  /* 0x00000014c4c47c20 */ /* 0x000fe20008400000 */
[----:B------:R-:W4:Y:S01]  /*cb40*/  LDL.LU R227, [R1+0x8] ;  /* 0x0000080001e37983 */ /* 0x000f220000300800 */
[----:B------:R-:W-:-:S03]  /*cb50*/  F2FP.SATFINITE.E4M3.F32.PACK_AB_MERGE_C R197, RZ, R197, RZ ;  /* 0x000000c5ffc5723e */ /* 0x000fc600048070ff */
[----:B------:R-:W2:Y:S01]  /*cb60*/  LDL.LU R224, [R1+0x4] ;  /* 0x0000040001e07983 */ /* 0x000ea20000300800 */
[----:B0-----:R-:W-:-:S03]  /*cb70*/  F2FP.SATFINITE.E4M3.F32.PACK_AB_MERGE_C R29, RZ, R198, RZ ;  /* 0x000000c6ff1d723e */ /* 0x001fc600048070ff */
[----:B------:R-:W4:Y:S01]  /*cb80*/  LDL.LU R225, [R1] ;  /* 0x0000000001e17983 */ /* 0x000f220000300800 */
[----:B-1----:R-:W-:-:S03]  /*cb90*/  F2FP.SATFINITE.E4M3.F32.PACK_AB_MERGE_C R31, RZ, R196, RZ ;  /* 0x000000c4ff1f723e */ /* 0x002fc600048070ff */
[----:B------:R-:W-:Y:S01]  /*cba0*/  @!P5 STG.E.U8 desc[UR18][R26.64+0x39], R197 ;  /* 0x000039c51a00d986 */ /* 0x000fe2000c101112 */
[----:B------:R-:W-:Y:S01]  /*cbb0*/  ISETP.LT.OR P5, PT, R35, 0x42, !P2 ;  /* 0x000000422300780c */ /* 0x000fe200057a1670 */
[----:B------:R-:W-:Y:S02]  /*cbc0*/  FMUL R195, R195, UR20 ;  /* 0x00000014c3c37c20 */ /* 0x000fe40008400000 */
[----:B------:R0:W-:Y:S01]  /*cbd0*/  @!P4 STG.E.U8 desc[UR18][R26.64+0x38], R29 ;  /* 0x0000381d1a00c986 */ /* 0x0001e2000c101112 */
[----:B------:R-:W-:-:S03]  /*cbe0*/  ISETP.LT.OR P4, PT, R35, 0x41, !P1 ;  /* 0x000000412300780c */ /* 0x000fc60004f81670 */
[----:B------:R1:W-:Y:S01]  /*cbf0*/  @!P6 STG.E.U8 desc[UR18][R24.64+0x40], R31 ;  /* 0x0000401f1800e986 */ /* 0x0003e2000c101112 */
[----:B------:R-:W-:Y:S01]  /*cc00*/  ISETP.LT.OR P6, PT, R35, 0x42, !P1 ;  /* 0x000000422300780c */ /* 0x000fe20004fc1670 */
[----:B------:R-:W-:Y:S01]  /*cc10*/  FMUL R194, R194, UR20 ;  /* 0x00000014c2c27c20 */ /* 0x000fe20008400000 */
[----:B------:R-:W-:Y:S01]  /*cc20*/  FMUL R193, R193, UR20 ;  /* 0x00000014c1c17c20 */ /* 0x000fe20008400000 */
[----:B------:R-:W-:Y:S01]  /*cc30*/  F2FP.SATFINITE.E4M3.F32.PACK_AB_MERGE_C R195, RZ, R195, RZ ;  /* 0x000000c3ffc3723e */ /* 0x000fe200048070ff */
[----:B------:R-:W-:Y:S01]  /*cc40*/  FMUL R191, R191, UR20 ;  /* 0x00000014bfbf7c20 */ /* 0x000fe20008400000 */
[----:B------:R-:W-:Y:S01]  /*cc50*/  FMUL R192, R192, UR20 ;  /* 0x00000014c0c07c20 */ /* 0x000fe20008400000 */
[----:B---3--:R-:W-:Y:S01]  /*cc60*/  F2FP.SATFINITE.E4M3.F32.PACK_AB_MERGE_C R33, RZ, R194, RZ ;  /* 0x000000c2ff21723e */ /* 0x008fe200048070ff */
        /* <DEDUP_REMOVED lines=178> */
[----:B0-----:R-:W-:Y:S01]  /*d790*/  F2FP.SATFINITE.E4M3.F32.PACK_AB_MERGE_C R29, RZ, R22, RZ ;  /* 0x00000016ff1d723e */ /* 0x001fe200048070ff */
[----:B------:R-:W-:Y:S01]  /*d7a0*/  FMUL R18, R18, UR20 ;  /* 0x0000001412127c20 */ /* 0x000fe20008400000 */
[----:B-1----:R-:W-:Y:S01]  /*d7b0*/  F2FP.SATFINITE.E4M3.F32.PACK_AB_MERGE_C R31, RZ, R20, RZ ;  /* 0x00000014ff1f723e */ /* 0x002fe200048070ff */
[----:B------:R0:W-:Y:S01]  /*d7c0*/  @!P5 STG.E.U8 desc[UR18][R26.64+0x99], R21 ;  /* 0x000099151a00d986 */ /* 0x0001e2000c101112 */
[----:B------:R-:W-:-:S03]  /*d7d0*/  ISETP.LT.OR P5, PT, R35, 0xa2, !P2 ;  /* 0x000000a22300780c */ /* 0x000fc600057a1670 */
[----:B------:R-:W-:Y:S01]  /*d7e0*/  @!P4 STG.E.U8 desc[UR18][R26.64+0x98], R29 ;  /* 0x0000981d1a00c986 */ /* 0x000fe2000c101112 */
[----:B------:R-:W-:-:S03]  /*d7f0*/  ISETP.LT.OR P4, PT, R35, 0xa1, !P1 ;  /* 0x000000a12300780c */ /* 0x000fc60004f81670 */
[----:B------:R-:W-:Y:S01]  /*d800*/  @!P6 STG.E.U8 desc[UR18][R24.64+0xa0], R31 ;  /* 0x0000a01f1800e986 */ /* 0x000fe2000c101112 */
[----:B------:R-:W-:Y:S01]  /*d810*/  ISETP.LT.OR P6, PT, R35, 0xa2, !P1 ;  /* 0x000000a22300780c */ /* 0x000fe20004fc1670 */
[----:B------:R-:W-:Y:S01]  /*d820*/  FMUL R17, R17, UR20 ;  /* 0x0000001411117c20 */ /* 0x000fe20008400000 */
[----:B------:R-:W-:Y:S01]  /*d830*/  F2FP.SATFINITE.E4M3.F32.PACK_AB_MERGE_C R19, RZ, R19, RZ ;  /* 0x00000013ff13723e */ /* 0x000fe200048070ff */
[----:B------:R-:W-:Y:S01]  /*d840*/  FMUL R15, R15, UR20 ;  /* 0x000000140f0f7c20 */ /* 0x000fe20008400000 */
[----:B---3--:R-:W-:Y:S01]  /*d850*/  F2FP.SATFINITE.E4M3.F32.PACK_AB_MERGE_C R23, RZ, R18, RZ ;  /* 0x00000012ff17723e */ /* 0x008fe200048070ff */
[----:B------:R-:W-:Y:S01]  /*d860*/  FMUL R16, R16, UR20 ;  /* 0x0000001410107c20 */ /* 0x000fe20008400000 */
[----:B------:R-:W-:Y:S01]  /*d870*/  F2FP.SATFINITE.E4M3.F32.PACK_AB_MERGE_C R17, RZ, R17, RZ ;  /* 0x00000011ff11723e */ /* 0x000fe200048070ff */
        /* <DEDUP_REMOVED lines=34> */
[----:B------:R-:W2:Y:S01]  /*daa0*/  LDL.LU R223, [R1+0x14] ;  /* 0x0000140001df7983 */ /* 0x000ea20000300800 */
[----:B-1----:R-:W-:-:S03]  /*dab0*/  F2FP.SATFINITE.E4M3.F32.PACK_AB_MERGE_C R13, RZ, R8, RZ ;  /* 0x00000008ff0d723e */ /* 0x002fc600048070ff */
        /* <DEDUP_REMOVED lines=8> */
[----:B------:R-:W2:Y:S01]  /*db40*/  LDL.LU R222, [R1+0x10] ;  /* 0x0000100001de7983 */ /* 0x000ea20000300800 */
[----:B------:R-:W-:Y:S01]  /*db50*/  FMUL R6, R6, UR20 ;  /* 0x0000001406067c20 */ /* 0x000fe20008400000 */
[----:B-----5:R-:W-:Y:S01]  /*db60*/  FMUL R2, R2, UR20 ;  /* 0x0000001402027c20 */ /* 0x020fe20008400000 */
[----:B------:R-:W-:Y:S01]  /*db70*/  F2FP.SATFINITE.E4M3.F32.PACK_AB_MERGE_C R5, RZ, R5, RZ ;  /* 0x00000005ff05723e */ /* 0x000fe200048070ff */
[----:B------:R1:W-:Y:S01]  /*db80*/  @!P5 STG.E.U8 desc[UR18][R24.64+0xb9], R7 ;  /* 0x0000b9071800d986 */ /* 0x0003e2000c101112 */
[----:B------:R-:W-:Y:S01]  /*db90*/  FMUL R3, R3, UR20 ;  /* 0x0000001403037c20 */ /* 0x000fe20008400000 */
[----:B---3--:R-:W-:Y:S01]  /*dba0*/  F2FP.SATFINITE.E4M3.F32.PACK_AB_MERGE_C R11, RZ, R6, RZ ;  /* 0x00000006ff0b723e */ /* 0x008fe200048070ff */
[----:B------:R-:W-:Y:S01]  /*dbb0*/  FMUL R0, R0, UR20 ;  /* 0x0000001400007c20 */ /* 0x000fe20008400000 */
[----:B------:R-:W3:Y:S01]  /*dbc0*/  LDL.LU R221, [R1+0x18] ;  /* 0x0000180001dd7983 */ /* 0x000ee20000300800 */
[----:B------:R-:W-:Y:S01]  /*dbd0*/  ISETP.LT.OR P5, PT, R35, 0xc2, !P2 ;  /* 0x000000c22300780c */ /* 0x000fe200057a1670 */
[----:B------:R-:W-:Y:S01]  /*dbe0*/  FMUL R4, R4, UR20 ;  /* 0x0000001404047c20 */ /* 0x000fe20008400000 */
[----:B0-----:R-:W-:Y:S01]  /*dbf0*/  F2FP.SATFINITE.E4M3.F32.PACK_AB_MERGE_C R13, RZ, R3, RZ ;  /* 0x00000003ff0d723e */ /* 0x001fe200048070ff */
[----:B------:R0:W-:Y:S01]  /*dc00*/  @!P6 STG.E.U8 desc[UR18][R26.64+0xb9], R5 ;  /* 0x0000b9051a00e986 */ /* 0x0001e2000c101112 */
[----:B-1----:R-:W-:Y:S01]  /*dc10*/  F2FP.SATFINITE.E4M3.F32.PACK_AB_MERGE_C R7, RZ, R2, RZ ;  /* 0x00000002ff07723e */ /* 0x002fe200048070ff */
[----:B----4-:R-:W-:-:S02]  /*dc20*/  FMUL R2, R225, UR20 ;  /* 0x00000014e1027c20 */ /* 0x010fc40008400000 */
[----:B------:R1:W-:Y:S01]  /*dc30*/  @!P4 STG.E.U8 desc[UR18][R26.64+0xb8], R11 ;  /* 0x0000b80b1a00c986 */ /* 0x0003e2000c101112 */
[----:B--2---:R-:W-:Y:S01]  /*dc40*/  FMUL R3, R224, UR20 ;  /* 0x00000014e0037c20 */ /* 0x004fe20008400000 */
[----:B------:R-:W-:Y:S02]  /*dc50*/  ISETP.LT.OR P4, PT, R35, 0xc1, !P2 ;  /* 0x000000c12300780c */ /* 0x000fe40005781670 */
[----:B------:R-:W2:Y:S01]  /*dc60*/  LDL.LU R225, [R1+0x1c] ;  /* 0x00001c0001e17983 */ /* 0x000ea20000300800 */
[----:B------:R-:W-:Y:S02]  /*dc70*/  F2FP.SATFINITE.E4M3.F32.PACK_AB_MERGE_C R9, RZ, R4, RZ ;  /* 0x00000004ff09723e */ /* 0x000fe400048070ff */
[----:B0-----:R-:W-:Y:S01]  /*dc80*/  F2FP.SATFINITE.E4M3.F32.PACK_AB_MERGE_C R5, RZ, R0, RZ ;  /* 0x00000000ff05723e */ /* 0x001fe200048070ff */
[----:B------:R-:W4:Y:S01]  /*dc90*/  LDL.LU R224, [R1+0x20] ;  /* 0x0000200001e07983 */ /* 0x000f220000300800 */
[----:B------:R-:W-:Y:S01]  /*dca0*/  FMUL R0, R227, UR20 ;  /* 0x00000014e3007c20 */ /* 0x000fe20008400000 */
[----:B------:R-:W-:-:S02]  /*dcb0*/  ISETP.LT.OR P6, PT, R35, 0xc1, !P1 ;  /* 0x000000c12300780c */ /* 0x000fc40004fc1670 */
[----:B-1----:R-:W-:Y:S01]  /*dcc0*/  F2FP.SATFINITE.E4M3.F32.PACK_AB_MERGE_C R11, RZ, R2, RZ ;  /* 0x00000002ff0b723e */ /* 0x002fe200048070ff */
[----:B------:R-:W4:Y:S01]  /*dcd0*/  LDL.LU R227, [R1+0x24] ;  /* 0x0000240001e37983 */ /* 0x000f220000300800 */
[----:B------:R-:W-:-:S03]  /*dce0*/  FMUL R2, R226, UR20 ;  /* 0x00000014e2027c20 */ /* 0x000fc60008400000 */
[----:B------:R-:W4:Y:S04]  /*dcf0*/  LDL.LU R226, [R1+0x28] ;  /* 0x0000280001e27983 */ /* 0x000f280000300800 */
[----:B------:R-:W-:Y:S01]  /*dd00*/  @!P5 STG.E.U8 desc[UR18][R24.64+0xc1], R13 ;  /* 0x0000c10d1800d986 */ /* 0x000fe2000c101112 */
[----:B------:R-:W-:-:S03]  /*dd10*/  ISETP.LT.OR P5, PT, R35, 0xc2, !P1 ;  /* 0x000000c22300780c */ /* 0x000fc60004fa1670 */
[----:B------:R0:W-:Y:S01]  /*dd20*/  @!P4 STG.E.U8 desc[UR18][R24.64+0xc0], R9 ;  /* 0x0000c0091800c986 */ /* 0x0001e2000c101112 */
[----:B------:R-:W-:-:S03]  /*dd30*/  ISETP.LT.OR P4, PT, R35, 0xc9, !P2 ;  /* 0x000000c92300780c */ /* 0x000fc60005781670 */
[----:B------:R1:W-:Y:S01]  /*dd40*/  @!P6 STG.E.U8 desc[UR18][R26.64+0xc0], R7 ;  /* 0x0000c0071a00e986 */ /* 0x0003e2000c101112 */
[----:B------:R-:W-:-:S03]  /*dd50*/  ISETP.LT.OR P6, PT, R35, 0xca, !P2 ;  /* 0x000000ca2300780c */ /* 0x000fc600057c1670 */
[----:B------:R-:W4:Y:S04]  /*dd60*/  LDL.LU R220, [R1+0x2c] ;  /* 0x00002c0001dc7983 */ /* 0x000f280000300800 */
[----:B------:R3:W-:Y:S01]  /*dd70*/  @!P5 STG.E.U8 desc[UR18][R26.64+0xc1], R5 ;  /* 0x0000c1051a00d986 */ /* 0x0007e2000c101112 */
[----:B0-----:R-:W-:-:S03]  /*dd80*/  F2FP.SATFINITE.E4M3.F32.PACK_AB_MERGE_C R9, RZ, R3, RZ ;  /* 0x00000003ff09723e */ /* 0x001fc600048070ff */
[----:B------:R-:W-:Y:S01]  /*dd90*/  @!P4 STG.E.U8 desc[UR18][R24.64+0xc8], R11 ;  /* 0x0000c80b1800c986 */ /* 0x000fe2000c101112 */
[----:B------:R-:W-:Y:S02]  /*dda0*/  ISETP.LT.OR P4, PT, R35, 0xc9, !P1 ;  /* 0x000000c92300780c */ /* 0x000fe40004f81670 */
[----:B-1----:R-:W-:Y:S02]  /*ddb0*/  F2FP.SATFINITE.E4M3.F32.PACK_AB_MERGE_C R7, RZ, R0, RZ ;  /* 0x00000000ff07723e */ /* 0x002fe400048070ff */
[----:B------:R-:W-:Y:S01]  /*ddc0*/  F2FP.SATFINITE.E4M3.F32.PACK_AB_MERGE_C R13, RZ, R2, RZ ;  /* 0x00000002ff0d723e */ /* 0x000fe200048070ff */
[----:B------:R0:W-:Y:S08]  /*ddd0*/  @!P6 STG.E.U8 desc[UR18][R24.64+0xc9], R9 ;  /* 0x0000c9091800e986 */ /* 0x0001f0000c101112 */
[----:B------:R1:W-:Y:S01]  /*dde0*/  @!P4 STG.E.U8 desc[UR18][R26.64+0xc8], R7 ;  /* 0x0000c8071a00c986 */ /* 0x0003e2000c101112 */
[----:B------:R-:W-:Y:S01]  /*ddf0*/  FMUL R0, R223, UR20 ;  /* 0x00000014df007c20 */ /* 0x000fe20008400000 */
[----:B------:R-:W-:-:S02]  /*de00*/  FMUL R3, R222, UR20 ;  /* 0x00000014de037c20 */ /* 0x000fc40008400000 */
[----:B------:R-:W4:Y:S03]  /*de10*/  LDL.LU R222, [R1+0x30] ;  /* 0x0000300001de7983 */ /* 0x000f260000300800 */
[----:B---3--:R-:W-:Y:S01]  /*de20*/  F2FP.SATFINITE.E4M3.F32.PACK_AB_MERGE_C R5, RZ, R3, RZ ;  /* 0x00000003ff05723e */ /* 0x008fe200048070ff */
[----:B------:R-:W3:Y:S01]  /*de30*/  LDL.LU R223, [R1+0x34] ;  /* 0x0000340001df7983 */ /* 0x000ee20000300800 */
[----:B------:R-:W-:Y:S01]  /*de40*/  FMUL R2, R221, UR20 ;  /* 0x00000014dd027c20 */ /* 0x000fe20008400000 */
[----:B0-----:R-:W-:-:S04]  /*de50*/  F2FP.SATFINITE.E4M3.F32.PACK_AB_MERGE_C R9, RZ, R0, RZ ;  /* 0x00000000ff09723e */ /* 0x001fc800048070ff */
[----:B------:R-:W-:Y:S01]  /*de60*/  F2FP.SATFINITE.E4M3.F32.PACK_AB_MERGE_C R11, RZ, R2, RZ ;  /* 0x00000002ff0b723e */ /* 0x000fe200048070ff */
[----:B--2---:R-:W-:Y:S02]  /*de70*/  FMUL R3, R225, UR20 ;  /* 0x00000014e1037c20 */ /* 0x004fe40008400000 */
[----:B------:R-:W2:Y:S01]  /*de80*/  LDL.LU R225, [R1+0x38] ;  /* 0x0000380001e17983 */ /* 0x000ea20000300800 */
[----:B----4-:R-:W-:Y:S02]  /*de90*/  FMUL R0, R224, UR20 ;  /* 0x00000014e0007c20 */ /* 0x010fe40008400000 */
[----:B-1----:R-:W-:Y:S01]  /*dea0*/  F2FP.SATFINITE.E4M3.F32.PACK_AB_MERGE_C R7, RZ, R3, RZ ;  /* 0x00000003ff07723e */ /* 0x002fe200048070ff */
[----:B------:R-:W4:Y:S01]  /*deb0*/  LDL.LU R224, [R1+0x3c] ;  /* 0x00003c0001e07983 */ /* 0x000f220000300800 */
[----:B------:R-:W-:-:S03]  /*dec0*/  FMUL R2, R227, UR20 ;  /* 0x00000014e3027c20 */ /* 0x000fc60008400000 */
[----:B------:R-:W4:Y:S01]  /*ded0*/  LDL.LU R227, [R1+0x40] ;  /* 0x0000400001e37983 */ /* 0x000f220000300800 */
[----:B------:R-:W-:-:S03]  /*dee0*/  FMUL R3, R226, UR20 ;  /* 0x00000014e2037c20 */ /* 0x000fc60008400000 */
[----:B------:R-:W4:Y:S01]  /*def0*/  LDL.LU R226, [R1+0x44] ;  /* 0x0000440001e27983 */ /* 0x000f220000300800 */
[C---:B------:R-:W-:Y:S02]  /*df00*/  ISETP.LT.OR P5, PT, R35.reuse, 0xca, !P1 ;  /* 0x000000ca2300780c */ /* 0x040fe40004fa1670 */
[C---:B------:R-:W-:Y:S01]  /*df10*/  ISETP.LT.OR P6, PT, R35.reuse, 0xd1, !P2 ;  /* 0x000000d12300780c */ /* 0x040fe200057c1670 */
[----:B------:R-:W4:Y:S01]  /*df20*/  LDL.LU R219, [R1+0x48] ;  /* 0x0000480001db7983 */ /* 0x000f220000300800 */
[----:B------:R-:W-:-:S03]  /*df30*/  ISETP.LT.OR P4, PT, R35, 0xd1, !P1 ;  /* 0x000000d12300780c */ /* 0x000fc60004f81670 */
[----:B------:R-:W4:Y:S04]  /*df40*/  LDL.LU R218, [R1+0x4c] ;  /* 0x00004c0001da7983 */ /* 0x000f280000300800 */
[----:B------:R-:W4:Y:S04]  /*df50*/  LDL.LU R221, [R1+0x50] ;  /* 0x0000500001dd7983 */ /* 0x000f280000300800 */
[----:B------:R0:W-:Y:S01]  /*df60*/  @!P5 STG.E.U8 desc[UR18][R26.64+0xc9], R13 ;  /* 0x0000c90d1a00d986 */ /* 0x0001e2000c101112 */
[----:B------:R-:W-:-:S03]  /*df70*/  ISETP.LT.OR P5, PT, R35, 0xd2, !P2 ;  /* 0x000000d22300780c */ /* 0x000fc600057a1670 */
[----:B------:R1:W-:Y:S01]  /*df80*/  @!P6 STG.E.U8 desc[UR18][R24.64+0xd0], R5 ;  /* 0x0000d0051800e986 */ /* 0x0003e2000c101112 */
[----:B------:R-:W-:Y:S02]  /*df90*/  ISETP.LT.OR P6, PT, R35, 0xd2, !P1 ;  /* 0x000000d22300780c */ /* 0x000fe40004fc1670 */
[----:B0-----:R-:W-:-:S07]  /*dfa0*/  F2FP.SATFINITE.E4M3.F32.PACK_AB_MERGE_C R13, RZ, R2, RZ ;  /* 0x00000002ff0d723e */ /* 0x001fce00048070ff */
[----:B------:R0:W-:Y:S01]  /*dfb0*/  @!P5 STG.E.U8 desc[UR18][R24.64+0xd1], R9 ;  /* 0x0000d1091800d986 */ /* 0x0001e2000c101112 */
[C---:B------:R-:W-:Y:S02]  /*dfc0*/  ISETP.LT.OR P5, PT, R35.reuse, 0xda, !P2 ;  /* 0x000000da2300780c */ /* 0x040fe400057a1670 */
[----:B-1----:R-:W-:Y:S01]  /*dfd0*/  F2FP.SATFINITE.E4M3.F32.PACK_AB_MERGE_C R5, RZ, R0, RZ ;  /* 0x00000000ff05723e */ /* 0x002fe200048070ff */
[----:B------:R-:W-:Y:S01]  /*dfe0*/  @!P4 STG.E.U8 desc[UR18][R26.64+0xd0], R11 ;  /* 0x0000d00b1a00c986 */ /* 0x000fe2000c101112 */
[C---:B------:R-:W-:Y:S01]  /*dff0*/  ISETP.LT.OR P4, PT, R35.reuse, 0xd9, !P2 ;  /* 0x000000d92300780c */ /* 0x040fe20005781670 */
[----:B------:R-:W-:Y:S02]  /*e000*/  FMUL R0, R220, UR20 ;  /* 0x00000014dc007c20 */ /* 0x000fe40008400000 */
[----:B------:R1:W-:Y:S01]  /*e010*/  @!P6 STG.E.U8 desc[UR18][R26.64+0xd1], R7 ;  /* 0x0000d1071a00e986 */ /* 0x0003e2000c101112 */
[----:B------:R-:W-:-:S03]  /*e020*/  ISETP.LT.OR P6, PT, R35, 0xd9, !P1 ;  /* 0x000000d92300780c */ /* 0x000fc60004fc1670 */
[----:B------:R-:W4:Y:S01]  /*e030*/  LDL.LU R220, [R1+0x54] ;  /* 0x0000540001dc7983 */ /* 0x000f220000300800 */
[----:B0-----:R-:W-:-:S03]  /*e040*/  F2FP.SATFINITE.E4M3.F32.PACK_AB_MERGE_C R9, RZ, R3, RZ ;  /* 0x00000003ff09723e */ /* 0x001fc600048070ff */
[----:B------:R-:W-:Y:S01]  /*e050*/  @!P5 STG.E.U8 desc[UR18][R24.64+0xd9], R13 ;  /* 0x0000d90d1800d986 */ /* 0x000fe2000c101112 */
[----:B-1----:R-:W-:-:S03]  /*e060*/  F2FP.SATFINITE.E4M3.F32.PACK_AB_MERGE_C R7, RZ, R0, RZ ;  /* 0x00000000ff07723e */ /* 0x002fc600048070ff */
[----:B------:R0:W-:Y:S04]  /*e070*/  @!P4 STG.E.U8 desc[UR18][R24.64+0xd8], R5 ;  /* 0x0000d8051800c986 */ /* 0x0001e8000c101112 */
[----:B------:R1:W-:Y:S01]  /*e080*/  @!P6 STG.E.U8 desc[UR18][R26.64+0xd8], R9 ;  /* 0x0000d8091a00e986 */ /* 0x0003e2000c101112 */
[----:B------:R-:W-:-:S03]  /*e090*/  FMUL R2, R222, UR20 ;  /* 0x00000014de027c20 */ /* 0x000fc60008400000 */
[----:B------:R-:W4:Y:S01]  /*e0a0*/  LDL.LU R222, [R1+0x58] ;  /* 0x0000580001de7983 */ /* 0x000f220000300800 */
[----:B---3--:R-:W-:Y:S01]  /*e0b0*/  FMUL R3, R223, UR20 ;  /* 0x00000014df037c20 */ /* 0x008fe20008400000 */
[----:B------:R-:W-:Y:S02]  /*e0c0*/  F2FP.SATFINITE.E4M3.F32.PACK_AB_MERGE_C R11, RZ, R2, RZ ;  /* 0x00000002ff0b723e */ /* 0x000fe400048070ff */
[----:B------:R-:W3:Y:S02]  /*e0d0*/  LDL.LU R223, [R1+0x5c] ;  /* 0x00005c0001df7983 */ /* 0x000ee40000300800 */
[----:B0-----:R-:W-:Y:S01]  /*e0e0*/  F2FP.SATFINITE.E4M3.F32.PACK_AB_MERGE_C R5, RZ, R3, RZ ;  /* 0x00000003ff05723e */ /* 0x001fe200048070ff */
[----:B--2---:R-:W-:Y:S02]  /*e0f0*/  FMUL R0, R225, UR20 ;  /* 0x00000014e1007c20 */ /* 0x004fe40008400000 */
[----:B------:R-:W2:Y:S01]  /*e100*/  LDL.LU R225, [R1+0x60] ;  /* 0x0000600001e17983 */ /* 0x000ea20000300800 */
[----:B----4-:R-:W-:-:S02]  /*e110*/  FMUL R2, R224, UR20 ;  /* 0x00000014e0027c20 */ /* 0x010fc40008400000 */
[----:B-1----:R-:W-:Y:S01]  /*e120*/  F2FP.SATFINITE.E4M3.F32.PACK_AB_MERGE_C R9, RZ, R0, RZ ;  /* 0x00000000ff09723e */ /* 0x002fe200048070ff */
[----:B------:R-:W4:Y:S01]  /*e130*/  LDL.LU R224, [R1+0x64] ;  /* 0x0000640001e07983 */ /* 0x000f220000300800 */
[----:B------:R-:W-:-:S03]  /*e140*/  FMUL R3, R227, UR20 ;  /* 0x00000014e3037c20 */ /* 0x000fc60008400000 */
[----:B------:R-:W4:Y:S01]  /*e150*/  LDL.LU R227, [R1+0x68] ;  /* 0x0000680001e37983 */ /* 0x000f220000300800 */
[----:B------:R-:W-:-:S03]  /*e160*/  FMUL R0, R226, UR20 ;  /* 0x00000014e2007c20 */ /* 0x000fc60008400000 */
[----:B------:R-:W4:Y:S01]  /*e170*/  LDL.LU R226, [R1+0x6c] ;  /* 0x00006c0001e27983 */ /* 0x000f220000300800 */
[C---:B------:R-:W-:Y:S02]  /*e180*/  ISETP.LT.OR P5, PT, R35.reuse, 0xda, !P1 ;  /* 0x000000da2300780c */ /* 0x040fe40004fa1670 */
[C---:B------:R-:W-:Y:S02]  /*e190*/  ISETP.LT.OR P4, PT, R35.reuse, 0xe1, !P2 ;  /* 0x000000e12300780c */ /* 0x040fe40005781670 */
[----:B------:R-:W-:-:S09]  /*e1a0*/  ISETP.LT.OR P6, PT, R35, 0xe2, !P2 ;  /* 0x000000e22300780c */ /* 0x000fd200057c1670 */
[----:B------:R0:W-:Y:S01]  /*e1b0*/  @!P5 STG.E.U8 desc[UR18][R26.64+0xd9], R7 ;  /* 0x0000d9071a00d986 */ /* 0x0001e2000c101112 */
[----:B------:R-:W-:-:S03]  /*e1c0*/  ISETP.LT.OR P5, PT, R35, 0xe2, !P1 ;  /* 0x000000e22300780c */ /* 0x000fc60004fa1670 */
[----:B------:R-:W-:Y:S01]  /*e1d0*/  @!P4 STG.E.U8 desc[UR18][R24.64+0xe0], R11 ;  /* 0x0000e00b1800c986 */ /* 0x000fe2000c101112 */
[----:B------:R-:W-:-:S03]  /*e1e0*/  ISETP.LT.OR P4, PT, R35, 0xe1, !P1 ;  /* 0x000000e12300780c */ /* 0x000fc60004f81670 */
[----:B------:R1:W-:Y:S01]  /*e1f0*/  @!P6 STG.E.U8 desc[UR18][R24.64+0xe1], R5 ;  /* 0x0000e1051800e986 */ /* 0x0003e2000c101112 */
[----:B------:R-:W-:Y:S02]  /*e200*/  ISETP.LT.OR P6, PT, R35, 0xe9, !P2 ;  /* 0x000000e92300780c */ /* 0x000fe400057c1670 */
[----:B------:R-:W-:Y:S02]  /*e210*/  F2FP.SATFINITE.E4M3.F32.PACK_AB_MERGE_C R13, RZ, R2, RZ ;  /* 0x00000002ff0d723e */ /* 0x000fe400048070ff */
[----:B0-----:R-:W-:-:S03]  /*e220*/  F2FP.SATFINITE.E4M3.F32.PACK_AB_MERGE_C R7, RZ, R3, RZ ;  /* 0x00000003ff07723e */ /* 0x001fc600048070ff */
[----:B------:R-:W-:Y:S01]  /*e230*/  @!P5 STG.E.U8 desc[UR18][R26.64+0xe1], R13 ;  /* 0x0000e10d1a00d986 */ /* 0x000fe2000c101112 */
[----:B------:R-:W-:-:S03]  /*e240*/  ISETP.LT.OR P5, PT, R35, 0xea, !P2 ;  /* 0x000000ea2300780c */ /* 0x000fc600057a1670 */
[----:B------:R0:W-:Y:S01]  /*e250*/  @!P4 STG.E.U8 desc[UR18][R26.64+0xe0], R9 ;  /* 0x0000e0091a00c986 */ /* 0x0001e2000c101112 */
[----:B------:R-:W-:-:S03]  /*e260*/  ISETP.LT.OR P4, PT, R35, 0xe9, !P1 ;  /* 0x000000e92300780c */ /* 0x000fc60004f81670 */
[----:B------:R0:W-:Y:S01]  /*e270*/  @!P6 STG.E.U8 desc[UR18][R24.64+0xe8], R7 ;  /* 0x0000e8071800e986 */ /* 0x0001e2000c101112 */
[----:B------:R-:W-:Y:S01]  /*e280*/  ISETP.LT.OR P6, PT, R35, 0xea, !P1 ;  /* 0x000000ea2300780c */ /* 0x000fe20004fc1670 */
[----:B------:R-:W-:Y:S01]  /*e290*/  FMUL R2, R219, UR20 ;  /* 0x00000014db027c20 */ /* 0x000fe20008400000 */
[----:B------:R-:W-:Y:S01]  /*e2a0*/  FMUL R3, R218, UR20 ;  /* 0x00000014da037c20 */ /* 0x000fe20008400000 */
[----:B-1----:R-:W-:-:S03]  /*e2b0*/  F2FP.SATFINITE.E4M3.F32.PACK_AB_MERGE_C R5, RZ, R0, RZ ;  /* 0x00000000ff05723e */ /* 0x002fc600048070ff */
[----:B------:R-:W-:Y:S02]  /*e2c0*/  F2FP.SATFINITE.E4M3.F32.PACK_AB_MERGE_C R11, RZ, R2, RZ ;  /* 0x00000002ff0b723e */ /* 0x000fe400048070ff */
[----:B0-----:R-:W-:Y:S01]  /*e2d0*/  F2FP.SATFINITE.E4M3.F32.PACK_AB_MERGE_C R9, RZ, R3, RZ ;  /* 0x00000003ff09723e */ /* 0x001fe200048070ff */
[----:B------:R-:W-:Y:S01]  /*e2e0*/  @!P5 STG.E.U8 desc[UR18][R24.64+0xe9], R5 ;  /* 0x0000e9051800d986 */ /* 0x000fe2000c101112 */
[----:B------:R-:W-:-:S03]  /*e2f0*/  ISETP.LT.OR P5, PT, R35, 0xf2, !P2 ;  /* 0x000000f22300780c */ /* 0x000fc600057a1670 */
[----:B------:R-:W-:Y:S01]  /*e300*/  @!P4 STG.E.U8 desc[UR18][R26.64+0xe8], R11 ;  /* 0x0000e80b1a00c986 */ /* 0x000fe2000c101112 */
[----:B------:R-:W-:-:S03]  /*e310*/  ISETP.LT.OR P4, PT, R35, 0xf1, !P2 ;  /* 0x000000f12300780c */ /* 0x000fc60005781670 */
[----:B------:R-:W-:Y:S01]  /*e320*/  @!P6 STG.E.U8 desc[UR18][R26.64+0xe9], R9 ;  /* 0x0000e9091a00e986 */ /* 0x000fe2000c101112 */
[----:B------:R-:W-:Y:S01]  /*e330*/  ISETP.LT.OR P6, PT, R35, 0xf1, !P1 ;  /* 0x000000f12300780c */ /* 0x000fe20004fc1670 */
[----:B------:R-:W-:Y:S01]  /*e340*/  FMUL R0, R221, UR20 ;  /* 0x00000014dd007c20 */ /* 0x000fe20008400000 */
[----:B------:R-:W-:-:S04]  /*e350*/  FMUL R2, R220, UR20 ;  /* 0x00000014dc027c20 */ /* 0x000fc80008400000 */
[----:B------:R-:W-:Y:S02]  /*e360*/  F2FP.SATFINITE.E4M3.F32.PACK_AB_MERGE_C R7, RZ, R0, RZ ;  /* 0x00000000ff07723e */ /* 0x000fe400048070ff */
[----:B------:R-:W-:-:S03]  /*e370*/  F2FP.SATFINITE.E4M3.F32.PACK_AB_MERGE_C R13, RZ, R2, RZ ;  /* 0x00000002ff0d723e */ /* 0x000fc600048070ff */
[----:B------:R0:W-:Y:S01]  /*e380*/  @!P4 STG.E.U8 desc[UR18][R24.64+0xf0], R7 ;  /* 0x0000f0071800c986 */ /* 0x0001e2000c101112 */
[----:B------:R-:W-:-:S03]  /*e390*/  ISETP.LT.OR P4, PT, R35, 0xf2, !P1 ;  /* 0x000000f22300780c */ /* 0x000fc60004f81670 */
[----:B------:R1:W-:Y:S01]  /*e3a0*/  @!P5 STG.E.U8 desc[UR18][R24.64+0xf1], R13 ;  /* 0x0000f10d1800d986 */ /* 0x0003e2000c101112 */
[C---:B------:R-:W-:Y:S02]  /*e3b0*/  ISETP.LT.OR P5, PT, R35.reuse, 0xf9, !P2 ;  /* 0x000000f92300780c */ /* 0x040fe400057a1670 */
[----:B------:R-:W-:Y:S01]  /*e3c0*/  ISETP.LT.OR P2, PT, R35, 0xfa, !P2 ;  /* 0x000000fa2300780c */ /* 0x000fe20005741670 */
[----:B------:R-:W-:-:S05]  /*e3d0*/  FMUL R3, R222, UR20 ;  /* 0x00000014de037c20 */ /* 0x000fca0008400000 */
[----:B------:R-:W-:Y:S01]  /*e3e0*/  F2FP.SATFINITE.E4M3.F32.PACK_AB_MERGE_C R15, RZ, R3, RZ ;  /* 0x00000003ff0f723e */ /* 0x000fe200048070ff */
[----:B---3--:R-:W-:-:S04]  /*e3f0*/  FMUL R0, R223, UR20 ;  /* 0x00000014df007c20 */ /* 0x008fc80008400000 */
[----:B------:R1:W-:Y:S01]  /*e400*/  @!P6 STG.E.U8 desc[UR18][R26.64+0xf0], R15 ;  /* 0x0000f00f1a00e986 */ /* 0x0003e2000c101112 */
[C---:B------:R-:W-:Y:S02]  /*e410*/  ISETP.LT.OR P6, PT, R35.reuse, 0xf9, !P1 ;  /* 0x000000f92300780c */ /* 0x040fe40004fc1670 */
[----:B------:R-:W-:Y:S02]  /*e420*/  ISETP.LT.OR P1, PT, R35, 0xfa, !P1 ;  /* 0x000000fa2300780c */ /* 0x000fe40004f21670 */
[----:B0-----:R-:W-:Y:S01]  /*e430*/  F2FP.SATFINITE.E4M3.F32.PACK_AB_MERGE_C R7, RZ, R0, RZ ;  /* 0x00000000ff07723e */ /* 0x001fe200048070ff */
[----:B--2---:R-:W-:Y:S01]  /*e440*/  FMUL R2, R225, UR20 ;  /* 0x00000014e1027c20 */ /* 0x004fe20008400000 */
[----:B----4-:R-:W-:-:S04]  /*e450*/  FMUL R3, R224, UR20 ;  /* 0x00000014e0037c20 */ /* 0x010fc80008400000 */
[----:B------:R-:W-:Y:S01]  /*e460*/  F2FP.SATFINITE.E4M3.F32.PACK_AB_MERGE_C R9, RZ, R2, RZ ;  /* 0x00000002ff09723e */ /* 0x000fe200048070ff */
[----:B------:R-:W-:Y:S01]  /*e470*/  FMUL R4, R227, UR20 ;  /* 0x00000014e3047c20 */ /* 0x000fe20008400000 */
[----:B------:R-:W-:Y:S01]  /*e480*/  FMUL R5, R226, UR20 ;  /* 0x00000014e2057c20 */ /* 0x000fe20008400000 */
[----:B------:R-:W-:-:S03]  /*e490*/  F2FP.SATFINITE.E4M3.F32.PACK_AB_MERGE_C R3, RZ, R3, RZ ;  /* 0x00000003ff03723e */ /* 0x000fc600048070ff */
[----:B------:R-:W-:Y:S02]  /*e4a0*/  F2FP.SATFINITE.E4M3.F32.PACK_AB_MERGE_C R11, RZ, R4, RZ ;  /* 0x00000004ff0b723e */ /* 0x000fe400048070ff */
[----:B------:R-:W-:Y:S01]  /*e4b0*/  F2FP.SATFINITE.E4M3.F32.PACK_AB_MERGE_C R5, RZ, R5, RZ ;  /* 0x00000005ff05723e */ /* 0x000fe200048070ff */
[----:B------:R1:W-:Y:S04]  /*e4c0*/  @!P4 STG.E.U8 desc[UR18][R26.64+0xf1], R7 ;  /* 0x0000f1071a00c986 */ /* 0x0003e8000c101112 */
[----:B------:R1:W-:Y:S04]  /*e4d0*/  @!P5 STG.E.U8 desc[UR18][R24.64+0xf8], R9 ;  /* 0x0000f8091800d986 */ /* 0x0003e8000c101112 */
[----:B------:R1:W-:Y:S04]  /*e4e0*/  @!P2 STG.E.U8 desc[UR18][R24.64+0xf9], R3 ;  /* 0x0000f9031800a986 */ /* 0x0003e8000c101112 */
[----:B------:R1:W-:Y:S04]  /*e4f0*/  @!P6 STG.E.U8 desc[UR18][R26.64+0xf8], R11 ;  /* 0x0000f80b1a00e986 */ /* 0x0003e8000c101112 */
[----:B------:R1:W-:Y:S02]  /*e500*/  @!P1 STG.E.U8 desc[UR18][R26.64+0xf9], R5 ;  /* 0x0000f9051a009986 */ /* 0x0003e4000c101112 */
.L_x_295:
[----:B------:R-:W-:Y:S05]  /*e510*/  BSYNC B0 ;  /* 0x0000000000007941 */ /* 0x000fea0003800000 */
.L_x_37:
[----:B01---5:R-:W2:Y:S04]  /*e520*/  LDL.LU R3, [R1+0x74] ;  /* 0x0000740001037983 */ /* 0x023ea80000300800 */
[----:B------:R-:W2:Y:S01]  /*e530*/  LDL.LU R2, [R1+0x78] ;  /* 0x0000780001027983 */ /* 0x000ea20000300800 */
[----:B------:R-:W-:Y:S01]  /*e540*/  ULDC UR6, c[0x0][0xc] ;  /* 0x0000030000067ab9 */ /* 0x000fe20000000800 */
[----:B------:R-:W-:Y:S01]  /*e550*/  ULDC UR7, c[0x0][0x10] ;  /* 0x0000040000077ab9 */ /* 0x000fe20000000800 */
[----:B------:R-:W2:Y:S01]  /*e560*/  LDC R5, c[0x0][0x14] ;  /* 0x00000500ff057b82 */ /* 0x000ea20000000800 */
[----:B------:R-:W-:Y:S01]  /*e570*/  UIMAD.WIDE.U32 UR6, UR6, UR7, URZ ;  /* 0x00000007060672a5 */ /* 0x000fe2000f8e003f */
[----:B------:R-:W-:Y:S01]  /*e580*/  PRMT R0, RZ, 0x7610, R0 ;  /* 0x00007610ff007816 */ /* 0x000fe20000000000 */
[----:B------:R-:W-:-:S04]  /*e590*/  UMOV UR22, 0xffffffff ;  /* 0xffffffff00167882 */ /* 0x000fc80000000000 */
[----:B--2---:R-:W-:-:S04]  /*e5a0*/  IMAD.WIDE.U32 R2, R5, UR6, R2 ;  /* 0x0000000605027c25 */ /* 0x004fc8000f8e0002 */
[----:B------:R-:W-:Y:S01]  /*e5b0*/  IMAD R5, R5, UR7, RZ ;  /* 0x0000000705057c24 */ /* 0x000fe2000f8e02ff */
[----:B------:R-:W-:Y:S01]  /*e5c0*/  ULDC.64 UR6, c[0x0][0x650] ;  /* 0x0001940000067ab9 */ /* 0x000fe20000000a00 */
[----:B------:R-:W-:Y:S01]  /*e5d0*/  IMAD.MOV.U32 R19, RZ, RZ, R2 ;  /* 0x000000ffff137224 */ /* 0x000fe200078e0002 */
[----:B------:R-:W-:Y:S01]  /*e5e0*/  ISETP.GE.U32.AND P1, PT, R2, UR6, PT ;  /* 0x0000000602007c0c */ /* 0x000fe2000bf26070 */
[----:B------:R-:W-:Y:S02]  /*e5f0*/  IMAD.IADD R22, R3, 0x1, R5 ;  /* 0x0000000103167824 */ /* 0x000fe400078e0205 */
[----:B------:R-:W-:-:S03]  /*e600*/  IMAD.MOV.U32 R2, RZ, RZ, -0x1 ;  /* 0xffffffffff027424 */ /* 0x000fc600078e00ff */
[----:B------:R0:W-:Y:S01]  /*e610*/  STL [R1+0x74], R22 ;  /* 0x0000741601007387 */ /* 0x0001e20000100800 */
[----:B------:R-:W-:-:S03]  /*e620*/  ISETP.GE.U32.AND.EX P1, PT, R22, UR7, PT, P1 ;  /* 0x0000000716007c0c */ /* 0x000fc6000bf26110 */
[----:B------:R0:W-:Y:S04]  /*e630*/  STL [R1+0x78], R19 ;  /* 0x0000781301007387 */ /* 0x0001e80000100800 */
[----:B------:R0:W-:Y:S06]  /*e640*/  STL [R1+0x7c], R2 ;  /* 0x00007c0201007387 */ /* 0x0001ec0000100800 */
[----:B------:R-:W-:Y:S05]  /*e650*/  @P1 BRA `(.L_x_296) ;  /* 0x00000004006c1947 */ /* 0x000fea0003800000 */
[----:B------:R-:W1:Y:S01]  /*e660*/  S2R R14, SR_CTAID.X ;  /* 0x00000000000e7919 */ /* 0x000e620000002500 */
[----:B------:R-:W2:Y:S01]  /*e670*/  LDC.64 R8, c[0x0][0x628] ;  /* 0x00018a00ff087b82 */ /* 0x000ea20000000a00 */
[----:B------:R-:W-:Y:S01]  /*e680*/  ULDC UR6, c[0x0][0x150] ;  /* 0x0000540000067ab9 */ /* 0x000fe20000000800 */
[----:B------:R-:W-:Y:S01]  /*e690*/  IMAD.MOV.U32 R6, RZ, RZ, R19 ;  /* 0x000000ffff067224 */ /* 0x000fe200078e0013 */
[----:B------:R-:W0:Y:S01]  /*e6a0*/  S2R R16, SR_CTAID.Y ;  /* 0x0000000000107919 */ /* 0x000e220000002600 */
[----:B------:R-:W-:-:S04]  /*e6b0*/  IMAD.MOV.U32 R7, RZ, RZ, R22 ;  /* 0x000000ffff077224 */ /* 0x000fc800078e0016 */
[----:B------:R-:W0:Y:S08]  /*e6c0*/  LDC R17, c[0x0][0x144] ;  /* 0x00005100ff117b82 */ /* 0x000e300000000800 */
[----:B------:R-:W0:Y:S08]  /*e6d0*/  LDC R10, c[0x0][0x630] ;  /* 0x00018c00ff0a7b82 */ /* 0x000e300000000800 */
[----:B------:R-:W0:Y:S01]  /*e6e0*/  LDC.64 R12, c[0x0][0x620] ;  /* 0x00018800ff0c7b82 */ /* 0x000e220000000a00 */
[----:B--2---:R-:W-:-:S04]  /*e6f0*/  ISETP.NE.U32.AND P1, PT, R8, RZ, PT ;  /* 0x000000ff0800720c */ /* 0x004fc80003f25070 */
[----:B------:R-:W-:Y:S02]  /*e700*/  ISETP.NE.AND.EX P1, PT, R9, RZ, PT, P1 ;  /* 0x000000ff0900720c */ /* 0x000fe40003f25310 */
[----:B-1----:R-:W-:-:S05]  /*e710*/  I2FP.F32.U32 R0, R14 ;  /* 0x0000000e00007245 */ /* 0x002fca0000201000 */
[----:B------:R-:W-:-:S04]  /*e720*/  FMUL R0, R0, UR6 ;  /* 0x0000000600007c20 */ /* 0x000fc80008400000 */
[----:B------:R1:W2:Y:S02]  /*e730*/  F2I.U32.TRUNC.NTZ R15, R0 ;  /* 0x00000000000f7305 */ /* 0x0002a4000020f000 */
[----:B------:R-:W-:Y:S05]  /*e740*/  @!P1 BRA `(.L_x_297) ;  /* 0x0000000000289947 */ /* 0x000fea0003800000 */
[----:B-1----:R-:W1:Y:S02]  /*e750*/  LDC R0, c[0x0][0x634] ;  /* 0x00018d00ff007b82 */ /* 0x002e640000000800 */
[----:B-1----:R-:W-:-:S05]  /*e760*/  IADD3 R7, P1, R19, R0, RZ ;  /* 0x0000000013077210 */ /* 0x002fca0007f3e0ff */
[----:B------:R-:W-:-:S04]  /*e770*/  IMAD.X R11, RZ, RZ, R22, P1 ;  /* 0x000000ffff0b7224 */ /* 0x000fc800008e0616 */
[----:B0-----:R-:W-:-:S04]  /*e780*/  IMAD.WIDE.U32 R2, R11, R8, RZ ;  /* 0x000000080b027225 */ /* 0x001fc800078e00ff */
[----:B------:R-:W-:-:S04]  /*e790*/  IMAD.WIDE.U32 R4, P1, R7, R9, R2 ;  /* 0x0000000907047225 */ /* 0x000fc80007820002 */
[----:B------:R-:W-:-:S04]  /*e7a0*/  IMAD.WIDE.U32 R2, R7, R8, RZ ;  /* 0x0000000807027225 */ /* 0x000fc800078e00ff */
[----:B------:R-:W-:Y:S01]  /*e7b0*/  IMAD.X R7, RZ, RZ, RZ, P1 ;  /* 0x000000ffff077224 */ /* 0x000fe200008e06ff */
[----:B------:R-:W-:Y:S01]  /*e7c0*/  IADD3 RZ, P1, R3, R4, RZ ;  /* 0x0000000403ff7210 */ /* 0x000fe20007f3e0ff */
[----:B------:R-:W-:-:S04]  /*e7d0*/  IMAD.MOV.U32 R6, RZ, RZ, R5 ;  /* 0x000000ffff067224 */ /* 0x000fc800078e0005 */
[----:B------:R-:W-:-:S08]  /*e7e0*/  IMAD.WIDE.U32.X R6, R11, R9, R6, P1 ;  /* 0x000000090b067225 */ /* 0x000fd000008e0406 */
.L_x_297:
[-CC-:B0---4-:R-:W-:Y:S01]  /*e7f0*/  SHF.R.U64 R24, R6, R10.reuse, R7.reuse ;  /* 0x0000000a06187219 */ /* 0x191fe20000001207 */
[----:B------:R-:W0:Y:S01]  /*e800*/  LDC.64 R20, c[0x0][0x640] ;  /* 0x00019000ff147b82 */ /* 0x000e220000000a00 */
[----:B-1----:R-:W-:Y:S01]  /*e810*/  SHF.R.U32.HI R0, RZ, R10, R7 ;  /* 0x0000000aff007219 */ /* 0x002fe20000011607 */
[----:B------:R-:W-:Y:S01]  /*e820*/  IMAD.MOV.U32 R2, RZ, RZ, R19 ;  /* 0x000000ffff027224 */ /* 0x000fe200078e0013 */
[----:B------:R-:W-:Y:S01]  /*e830*/  IADD3 R5, P1, RZ, -R24, RZ ;  /* 0x80000018ff057210 */ /* 0x000fe20007f3e0ff */
[----:B--2---:R-:W-:Y:S01]  /*e840*/  IMAD.MOV R15, RZ, RZ, -R15 ;  /* 0x000000ffff0f7224 */ /* 0x004fe200078e0a0f */
[----:B------:R-:W-:Y:S01]  /*e850*/  ULDC UR6, c[0x0][0x154] ;  /* 0x0000550000067ab9 */ /* 0x000fe20000000800 */
[----:B------:R-:W-:Y:S02]  /*e860*/  IMAD.MOV.U32 R7, RZ, RZ, 0x1 ;  /* 0x00000001ff077424 */ /* 0x000fe400078e00ff */
[----:B------:R-:W1:Y:S01]  /*e870*/  LDC R4, c[0x0][0x618] ;  /* 0x00018600ff047b82 */ /* 0x000e620000000800 */
[----:B------:R-:W-:-:S02]  /*e880*/  IMAD.X R3, RZ, RZ, ~R0, P1 ;  /* 0x000000ffff037224 */ /* 0x000fc400008e0e00 */
[----:B------:R-:W-:Y:S02]  /*e890*/  IMAD R15, R17, R15, R14 ;  /* 0x0000000f110f7224 */ /* 0x000fe400078e020e */
[-C--:B------:R-:W-:Y:S02]  /*e8a0*/  IMAD R0, R3, R12.reuse, RZ ;  /* 0x0000000c03007224 */ /* 0x080fe400078e02ff */
[----:B------:R-:W-:Y:S01]  /*e8b0*/  IMAD.MOV.U32 R3, RZ, RZ, R22 ;  /* 0x000000ffff037224 */ /* 0x000fe200078e0016 */
[----:B------:R-:W2:Y:S01]  /*e8c0*/  LDC R6, c[0x0][0x608] ;  /* 0x00018200ff067b82 */ /* 0x000ea20000000800 */
[----:B------:R-:W-:-:S04]  /*e8d0*/  IMAD.WIDE.U32 R2, R5, R12, R2 ;  /* 0x0000000c05027225 */ /* 0x000fc800078e0002 */
[----:B------:R-:W-:-:S03]  /*e8e0*/  IMAD R5, R5, R13, R0 ;  /* 0x0000000d05057224 */ /* 0x000fc600078e0200 */
[----:B------:R-:W4:Y:S01]  /*e8f0*/  LDC R18, c[0x0][0x658] ;  /* 0x00019600ff127b82 */ /* 0x000f220000000800 */
[----:B------:R-:W-:Y:S01]  /*e900*/  I2FP.F32.U32 R0, R16 ;  /* 0x0000001000007245 */ /* 0x000fe20000201000 */
[----:B------:R-:W-:Y:S01]  /*e910*/  IMAD.IADD R3, R3, 0x1, R5 ;  /* 0x0000000103037824 */ /* 0x000fe200078e0205 */
[----:B0-----:R-:W-:Y:S01]  /*e920*/  ISETP.NE.U32.AND P1, PT, R20, RZ, PT ;  /* 0x000000ff1400720c */ /* 0x001fe20003f25070 */
[----:B------:R-:W-:Y:S02]  /*e930*/  IMAD.MOV.U32 R5, RZ, RZ, -0x1 ;  /* 0xffffffffff057424 */ /* 0x000fe400078e00ff */
[----:B------:R-:W-:Y:S02]  /*e940*/  FMUL R0, R0, UR6 ;  /* 0x0000000600007c20 */ /* 0x000fe40008400000 */
[----:B------:R-:W0:Y:S01]  /*e950*/  LDC R13, c[0x0][0x148] ;  /* 0x00005200ff0d7b82 */ /* 0x000e220000000800 */
[----:B-1----:R-:W-:Y:S01]  /*e960*/  SHF.R.U64 R10, R2, R4, R3 ;  /* 0x00000004020a7219 */ /* 0x002fe20000001203 */
[----:B------:R1:W0:Y:S01]  /*e970*/  F2I.U32.TRUNC.NTZ R12, R0 ;  /* 0x00000000000c7305 */ /* 0x000222000020f000 */
[----:B------:R-:W-:-:S02]  /*e980*/  ISETP.NE.AND.EX P1, PT, R21, RZ, PT, P1 ;  /* 0x000000ff1500720c */ /* 0x000fc40003f25310 */
[----:B------:R-:W-:-:S03]  /*e990*/  SHF.R.U32.HI R3, RZ, R4, R3 ;  /* 0x00000004ff037219 */ /* 0x000fc60000011603 */
[----:B------:R-:W0:Y:S01]  /*e9a0*/  LDC R14, c[0x0][0x600] ;  /* 0x00018000ff0e7b82 */ /* 0x000e220000000800 */
[-CC-:B--2---:R-:W-:Y:S02]  /*e9b0*/  SHF.R.U64 R8, R10, R6.reuse, R3.reuse ;  /* 0x000000060a087219 */ /* 0x184fe40000001203 */
[----:B------:R-:W-:-:S05]  /*e9c0*/  SHF.R.U32.HI R3, RZ, R6, R3 ;  /* 0x00000006ff037219 */ /* 0x000fca0000011603 */
[----:B------:R-:W2:Y:S01]  /*e9d0*/  LDC R19, c[0x0][0x648] ;  /* 0x00019200ff137b82 */ /* 0x000ea20000000800 */
[-CC-:B----4-:R-:W-:Y:S02]  /*e9e0*/  SHF.R.U64 R11, R8, R18.reuse, R3.reuse ;  /* 0x00000012080b7219 */ /* 0x190fe40000001203 */
[-C--:B------:R-:W-:Y:S02]  /*e9f0*/  SHF.L.U32 R5, R5, R18.reuse, RZ ;  /* 0x0000001205057219 */ /* 0x080fe400000006ff */
[-C--:B------:R-:W-:Y:S01]  /*ea00*/  SHF.R.U32.HI R3, RZ, R18.reuse, R3 ;  /* 0x00000012ff037219 */ /* 0x080fe20000011603 */
[----:B------:R-:W-:Y:S01]  /*ea10*/  IMAD.MOV.U32 R2, RZ, RZ, R11 ;  /* 0x000000ffff027224 */ /* 0x000fe200078e000b */
[----:B------:R-:W-:Y:S01]  /*ea20*/  SHF.L.U32 R34, R7, R18, RZ ;  /* 0x0000001207227219 */ /* 0x000fe200000006ff */
[----:B------:R-:W4:Y:S01]  /*ea30*/  LDC R22, c[0x0][0x638] ;  /* 0x00018e00ff167b82 */ /* 0x000f220000000800 */
[----:B------:R-:W-:-:S07]  /*ea40*/  LOP3.LUT R17, RZ, R5, RZ, 0x33, !PT ;  /* 0x00000005ff117212 */ /* 0x000fce00078e33ff */
[----:B------:R-:W0:Y:S01]  /*ea50*/  LDC R23, c[0x0][0x610] ;  /* 0x00018400ff177b82 */ /* 0x000e220000000800 */
[----:B-1----:R-:W-:Y:S05]  /*ea60*/  @!P1 BRA `(.L_x_298) ;  /* 0x0000000000289947 */ /* 0x002fea0003800000 */
[----:B------:R-:W1:Y:S02]  /*ea70*/  LDC R0, c[0x0][0x64c] ;  /* 0x00019300ff007b82 */ /* 0x000e640000000800 */
[----:B-1----:R-:W-:-:S05]  /*ea80*/  IADD3 R7, P1, R11, R0, RZ ;  /* 0x000000000b077210 */ /* 0x002fca0007f3e0ff */
        /* <DEDUP_REMOVED lines=8> */
.L_x_298:
[----:B--2---:R-:W-:Y:S01]  /*eb10*/  SHF.R.U64 R0, R2, R19, R3 ;  /* 0x0000001302007219 */ /* 0x004fe20000001203 */
[----:B0-----:R-:W-:Y:S01]  /*eb20*/  VIADD R3, R14, 0xffffffff ;  /* 0xffffffff0e037836 */ /* 0x001fe20000000000 */
[----:B------:R-:W-:Y:S01]  /*eb30*/  LOP3.LUT R5, R8, R17, RZ, 0xc0, !PT ;  /* 0x0000001108057212 */ /* 0x000fe200078ec0ff */
[----:B------:R-:W-:Y:S01]  /*eb40*/  IMAD.MOV R12, RZ, RZ, -R12 ;  /* 0x000000ffff0c7224 */ /* 0x000fe200078e0a0c */
[----:B------:R-:W-:Y:S01]  /*eb50*/  R2UR UR22, R24 ;  /* 0x00000000181672ca */ /* 0x000fe200000e0000 */
[----:B------:R-:W-:Y:S01]  /*eb60*/  IMAD.MOV R2, RZ, RZ, -R0 ;  /* 0x000000ffff027224 */ /* 0x000fe200078e0a00 */
[----:B------:R-:W-:Y:S01]  /*eb70*/  LOP3.LUT R3, R10, R3, RZ, 0xc0, !PT ;  /* 0x000000030a037212 */ /* 0x000fe200078ec0ff */
[----:B------:R-:W-:Y:S02]  /*eb80*/  IMAD R34, R34, R0, R5 ;  /* 0x0000000022227224 */ /* 0x000fe400078e0205 */
[----:B------:R-:W-:Y:S02]  /*eb90*/  @P3 IMAD R15, R13, R12, R16 ;  /* 0x0000000c0d0f3224 */ /* 0x000fe400078e0210 */
[----:B----4-:R-:W-:-:S02]  /*eba0*/  IMAD R0, R2, R22, R11 ;  /* 0x0000001602007224 */ /* 0x010fc400078e020b */
[----:B------:R-:W-:Y:S02]  /*ebb0*/  IMAD R34, R34, R23, R15 ;  /* 0x0000001722227224 */ /* 0x000fe400078e020f */
[----:B------:R-:W-:Y:S02]  /*ebc0*/  IMAD R3, R0, R14, R3 ;  /* 0x0000000e00037224 */ /* 0x000fe400078e0203 */
[----:B------:R-:W-:-:S03]  /*ebd0*/  IMAD.MOV.U32 R0, RZ, RZ, 0x1 ;  /* 0x00000001ff007424 */ /* 0x000fc600078e00ff */
[----:B------:R-:W-:Y:S02]  /*ebe0*/  SEL R2, R3, R34, !P3 ;  /* 0x0000002203027207 */ /* 0x000fe40005800000 */
[----:B------:R-:W-:-:S03]  /*ebf0*/  SEL R34, R34, R3, !P3 ;  /* 0x0000000322227207 */ /* 0x000fc60005800000 */
[----:B------:R1:W-:Y:S04]  /*ec00*/  STL [R1+0x7c], R2 ;  /* 0x00007c0201007387 */ /* 0x0003e80000100800 */
.L_x_296:
[----:B------:R2:W-:Y:S01]  /*ec10*/  STL [R1+0x80], R34 ;  /* 0x0000802201007387 */ /* 0x0005e20000100800 */
[----:B------:R-:W-:-:S13]  /*ec20*/  LOP3.LUT P1, RZ, R0, 0xff, RZ, 0xc0, !PT ;  /* 0x000000ff00ff7812 */ /* 0x000fda000782c0ff */
[----:B--2---:R-:W-:Y:S05]  /*ec30*/  @P1 BRA `(.L_x_299) ;  /* 0xffffff2400801947 */ /* 0x004fea000383ffff */
[----:B------:R-:W-:Y:S05]  /*ec40*/  EXIT ;  /* 0x000000000000794d */ /* 0x000fea0003800000 */
.L_x_7:
[----:B------:R-:W2:Y:S01]  /*ec50*/  LDL R22, [R1+0x78] ;  /* 0x0000780001167983 */ /* 0x000ea20000100800 */
[----:B0-----:R-:W-:-:S03]  /*ec60*/  ULDC.64 UR4, c[0x0][0x650] ;  /* 0x0001940000047ab9 */ /* 0x001fc60000000a00 */
[----:B-1----:R-:W3:Y:S01]  /*ec70*/  LDL R23, [R1+0x74] ;  /* 0x0000740001177983 */ /* 0x002ee20000100800 */
[----:B------:R-:W-:Y:S01]  /*ec80*/  PRMT R4, RZ, 0x7610, R4 ;  /* 0x00007610ff047816 */ /* 0x000fe20000000004 */
[----:B------:R-:W-:Y:S02]  /*ec90*/  IMAD.MOV.U32 R5, RZ, RZ, -0x1 ;  /* 0xffffffffff057424 */ /* 0x000fe400078e00ff */
[----:B------:R-:W-:Y:S02]  /*eca0*/  IMAD.MOV.U32 R7, RZ, RZ, -0x1 ;  /* 0xffffffffff077424 */ /* 0x000fe400078e00ff */
[----:B------:R-:W-:Y:S01]  /*ecb0*/  IMAD.MOV.U32 R6, RZ, RZ, -0x1 ;  /* 0xffffffffff067424 */ /* 0x000fe200078e00ff */
[----:B--2---:R-:W-:-:S04]  /*ecc0*/  ISETP.GE.U32.AND P0, PT, R22, UR4, PT ;  /* 0x0000000416007c0c */ /* 0x004fc8000bf06070 */
[----:B---3--:R-:W-:-:S13]  /*ecd0*/  ISETP.GE.U32.AND.EX P0, PT, R23, UR5, PT, P0 ;  /* 0x0000000517007c0c */ /* 0x008fda000bf06100 */
[----:B------:R-:W-:Y:S05]  /*ece0*/  @P0 BRA `(.L_x_300) ;  /* 0x00000004002c0947 */ /* 0x000fea0003800000 */
[----:B------:R-:W0:Y:S01]  /*ecf0*/  LDC.64 R14, c[0x0][0x628] ;  /* 0x00018a00ff0e7b82 */ /* 0x000e220000000a00 */
[----:B------:R-:W-:Y:S02]  /*ed00*/  IMAD.MOV.U32 R8, RZ, RZ, R22 ;  /* 0x000000ffff087224 */ /* 0x000fe400078e0016 */
[----:B------:R-:W-:-:S05]  /*ed10*/  IMAD.MOV.U32 R9, RZ, RZ, R23 ;  /* 0x000000ffff097224 */ /* 0x000fca00078e0017 */
[----:B------:R-:W1:Y:S08]  /*ed20*/  LDC R10, c[0x0][0x630] ;  /* 0x00018c00ff0a7b82 */ /* 0x000e700000000800 */
[----:B------:R-:W2:Y:S01]  /*ed30*/  LDC.64 R16, c[0x0][0x620] ;  /* 0x00018800ff107b82 */ /* 0x000ea20000000a00 */
[----:B0-----:R-:W-:-:S04]  /*ed40*/  ISETP.NE.U32.AND P0, PT, R14, RZ, PT ;  /* 0x000000ff0e00720c */ /* 0x001fc80003f05070 */
[----:B------:R-:W-:-:S13]  /*ed50*/  ISETP.NE.AND.EX P0, PT, R15, RZ, PT, P0 ;  /* 0x000000ff0f00720c */ /* 0x000fda0003f05300 */
[----:B-12---:R-:W-:Y:S05]  /*ed60*/  @!P0 BRA `(.L_x_301) ;  /* 0x0000000000288947 */ /* 0x006fea0003800000 */
        /* <DEDUP_REMOVED lines=10> */
.L_x_301:
[----:B------:R-:W0:Y:S01]  /*ee10*/  LDC.64 R20, c[0x0][0x640] ;  /* 0x00019000ff147b82 */ /* 0x000e220000000a00 */
[-CC-:B------:R-:W-:Y:S02]  /*ee20*/  SHF.R.U64 R14, R8, R10.reuse, R9.reuse ;  /* 0x0000000a080e7219 */ /* 0x180fe40000001209 */
[----:B------:R-:W-:Y:S02]  /*ee30*/  SHF.R.U32.HI R4, RZ, R10, R9 ;  /* 0x0000000aff047219 */ /* 0x000fe40000011609 */
[----:B------:R-:W-:-:S03]  /*ee40*/  IADD3 R7, P0, RZ, -R14, RZ ;  /* 0x8000000eff077210 */ /* 0x000fc60007f1e0ff */
[----:B------:R-:W1:Y:S02]  /*ee50*/  LDC R8, c[0x0][0x618] ;  /* 0x00018600ff087b82 */ /* 0x000e640000000800 */
[----:B------:R-:W-:Y:S02]  /*ee60*/  IMAD.X R5, RZ, RZ, ~R4, P0 ;  /* 0x000000ffff057224 */ /* 0x000fe400000e0e04 */
[----:B------:R-:W-:Y:S02]  /*ee70*/  IMAD.MOV.U32 R4, RZ, RZ, R22 ;  /* 0x000000ffff047224 */ /* 0x000fe400078e0016 */
[-C--:B------:R-:W-:Y:S02]  /*ee80*/  IMAD R6, R5, R16.reuse, RZ ;  /* 0x0000001005067224 */ /* 0x080fe400078e02ff */
[----:B------:R-:W2:Y:S01]  /*ee90*/  LDC R18, c[0x0][0x608] ;  /* 0x00018200ff127b82 */ /* 0x000ea20000000800 */
[----:B------:R-:W-:Y:S02]  /*eea0*/  IMAD.MOV.U32 R5, RZ, RZ, R23 ;  /* 0x000000ffff057224 */ /* 0x000fe400078e0017 */
[----:B------:R-:W-:-:S05]  /*eeb0*/  IMAD.WIDE.U32 R4, R7, R16, R4 ;  /* 0x0000001007047225 */ /* 0x000fca00078e0004 */
[----:B------:R-:W3:Y:S01]  /*eec0*/  LDC R19, c[0x0][0x658] ;  /* 0x00019600ff137b82 */ /* 0x000ee20000000800 */
[----:B------:R-:W-:Y:S01]  /*eed0*/  IMAD R7, R7, R17, R6 ;  /* 0x0000001107077224 */ /* 0x000fe200078e0206 */
[----:B0-----:R-:W-:Y:S01]  /*eee0*/  ISETP.NE.U32.AND P0, PT, R20, RZ, PT ;  /* 0x000000ff1400720c */ /* 0x001fe20003f05070 */
[----:B------:R-:W-:Y:S02]  /*eef0*/  IMAD.MOV.U32 R6, RZ, RZ, -0x1 ;  /* 0xffffffffff067424 */ /* 0x000fe400078e00ff */
[----:B------:R-:W-:Y:S01]  /*ef00*/  IMAD.IADD R5, R5, 0x1, R7 ;  /* 0x0000000105057824 */ /* 0x000fe200078e0207 */
[----:B------:R-:W-:Y:S02]  /*ef10*/  ISETP.NE.AND.EX P0, PT, R21, RZ, PT, P0 ;  /* 0x000000ff1500720c */ /* 0x000fe40003f05300 */
[----:B------:R-:W0:Y:S02]  /*ef20*/  LDC R17, c[0x0][0x600] ;  /* 0x00018000ff117b82 */ /* 0x000e240000000800 */
[----:B-1----:R-:W-:-:S02]  /*ef30*/  SHF.R.U64 R10, R4, R8, R5 ;  /* 0x00000008040a7219 */ /* 0x002fc40000001205 */
[----:B------:R-:W-:-:S04]  /*ef40*/  SHF.R.U32.HI R5, RZ, R8, R5 ;  /* 0x00000008ff057219 */ /* 0x000fc80000011605 */
[----:B------:R-:W1:Y:S01]  /*ef50*/  LDC R22, c[0x0][0x648] ;  /* 0x00019200ff167b82 */ /* 0x000e620000000800 */
[-CC-:B--2---:R-:W-:Y:S02]  /*ef60*/  SHF.R.U64 R15, R10, R18.reuse, R5.reuse ;  /* 0x000000120a0f7219 */ /* 0x184fe40000001205 */
[----:B------:R-:W-:Y:S01]  /*ef70*/  SHF.R.U32.HI R4, RZ, R18, R5 ;  /* 0x00000012ff047219 */ /* 0x000fe20000011605 */
[----:B------:R-:W-:-:S04]  /*ef80*/  IMAD.MOV.U32 R18, RZ, RZ, 0x1 ;  /* 0x00000001ff127424 */ /* 0x000fc800078e00ff */
[----:B------:R-:W2:Y:S01]  /*ef90*/  LDC R23, c[0x0][0x638] ;  /* 0x00018e00ff177b82 */ /* 0x000ea20000000800 */
[-CC-:B---3--:R-:W-:Y:S02]  /*efa0*/  SHF.R.U64 R16, R15, R19.reuse, R4.reuse ;  /* 0x000000130f107219 */ /* 0x188fe40000001204 */
[-C--:B------:R-:W-:Y:S02]  /*efb0*/  SHF.L.U32 R6, R6, R19.reuse, RZ ;  /* 0x0000001306067219 */ /* 0x080fe400000006ff */
[----:B------:R-:W-:Y:S01]  /*efc0*/  SHF.R.U32.HI R5, RZ, R19, R4 ;  /* 0x00000013ff057219 */ /* 0x000fe20000011604 */
[----:B------:R-:W-:Y:S01]  /*efd0*/  IMAD.MOV.U32 R4, RZ, RZ, R16 ;  /* 0x000000ffff047224 */ /* 0x000fe200078e0010 */
[----:B------:R-:W-:Y:S01]  /*efe0*/  LOP3.LUT R24, RZ, R6, RZ, 0x33, !PT ;  /* 0x00000006ff187212 */ /* 0x000fe200078e33ff */
[----:B------:R-:W3:Y:S01]  /*eff0*/  LDC R25, c[0x0][0x610] ;  /* 0x00018400ff197b82 */ /* 0x000ee20000000800 */
[----:B------:R-:W-:Y:S05]  /*f000*/  @!P0 BRA `(.L_x_302) ;  /* 0x0000000000288947 */ /* 0x000fea0003800000 */
        /* <DEDUP_REMOVED lines=10> */
.L_x_302:
[----:B-1----:R-:W-:Y:S01]  /*f0b0*/  SHF.R.U64 R4, R4, R22, R5 ;  /* 0x0000001604047219 */ /* 0x002fe20000001205 */
[----:B0-----:R-:W-:Y:S01]  /*f0c0*/  VIADD R7, R17, 0xffffffff ;  /* 0xffffffff11077836 */ /* 0x001fe20000000000 */
[----:B------:R-:W-:Y:S01]  /*f0d0*/  SHF.L.U32 R18, R18, R19, RZ ;  /* 0x0000001312127219 */ /* 0x000fe200000006ff */
[----:B------:R-:W-:Y:S01]  /*f0e0*/  @P3 IMAD R0, R11, R12, R2 ;  /* 0x0000000c0b003224 */ /* 0x000fe200078e0202 */
[----:B------:R-:W-:Y:S01]  /*f0f0*/  LOP3.LUT R3, R15, R24, RZ, 0xc0, !PT ;  /* 0x000000180f037212 */ /* 0x000fe200078ec0ff */
[----:B------:R-:W-:Y:S01]  /*f100*/  IMAD.MOV R5, RZ, RZ, -R4 ;  /* 0x000000ffff057224 */ /* 0x000fe200078e0a04 */
[----:B------:R-:W-:Y:S01]  /*f110*/  LOP3.LUT R7, R10, R7, RZ, 0xc0, !PT ;  /* 0x000000070a077212 */ /* 0x000fe200078ec0ff */
[----:B------:R-:W-:Y:S02]  /*f120*/  IMAD.MOV.U32 R6, RZ, RZ, R14 ;  /* 0x000000ffff067224 */ /* 0x000fe400078e000e */
[----:B------:R-:W-:Y:S02]  /*f130*/  IMAD R3, R18, R4, R3 ;  /* 0x0000000412037224 */ /* 0x000fe400078e0203 */
[----:B--2---:R-:W-:-:S02]  /*f140*/  IMAD R2, R5, R23, R16 ;  /* 0x0000001705027224 */ /* 0x004fc400078e0210 */
[----:B---3--:R-:W-:Y:S02]  /*f150*/  IMAD R0, R3, R25, R0 ;  /* 0x0000001903007224 */ /* 0x008fe400078e0200 */
[----:B------:R-:W-:Y:S02]  /*f160*/  IMAD R5, R2, R17, R7 ;  /* 0x0000001102057224 */ /* 0x000fe400078e0207 */
[----:B------:R-:W-:-:S03]  /*f170*/  IMAD.MOV.U32 R4, RZ, RZ, 0x1 ;  /* 0x00000001ff047424 */ /* 0x000fc600078e00ff */
[----:B------:R-:W-:Y:S02]  /*f180*/  SEL R7, R5, R0, !P3 ;  /* 0x0000000005077207 */ /* 0x000fe40005800000 */
[----:B------:R-:W-:-:S07]  /*f190*/  SEL R5, R0, R5, !P3 ;  /* 0x0000000500057207 */ /* 0x000fce0005800000 */
.L_x_300:
[----:B------:R-:W-:-:S08]  /*f1a0*/  NOP ;  /* 0x0000000000007918 */ /* 0x000fd00000000000 */
[----:B------:R-:W0:-:S00]  /*f1b0*/  USETMAXREG.DEALLOC.CTAPOOL 0x28 ;  /* 0x00000028000079c8 */ /* 0x000e0000080e0500 */
[----:B------:R-:W-:-:S13]  /*f1c0*/  ISETP.NE.AND P0, PT, RZ, UR8, PT ;  /* 0x00000008ff007c0c */ /* 0x000fda000bf05270 */
[----:B------:R-:W-:Y:S05]  /*f1d0*/  @P0 EXIT ;  /* 0x000000000000094d */ /* 0x000fea0003800000 */
[----:B0-----:R-:W-:Y:S01]  /*f1e0*/  LOP3.LUT P0, RZ, R4, 0xff, RZ, 0xc0, !PT ;  /* 0x000000ff04ff7812 */ /* 0x001fe2000780c0ff */
[----:B------:R-:W-:Y:S02]  /*f1f0*/  IMAD.MOV.U32 R8, RZ, RZ, 0x1 ;  /* 0x00000001ff087424 */ /* 0x000fe400078e00ff */
[----:B------:R-:W-:-:S10]  /*f200*/  IMAD.MOV.U32 R11, RZ, RZ, RZ ;  /* 0x000000ffff0b7224 */ /* 0x000fd400078e00ff */
[----:B------:R-:W-:Y:S05]  /*f210*/  @!P0 BRA `(.L_x_303) ;  /* 0x0000000c00608947 */ /* 0x000fea0003800000 */
[----:B------:R-:W0:Y:S01]  /*f220*/  S2UR UR12, SR_CgaCtaId ;  /* 0x00000000000c79c3 */ /* 0x000e220000008800 */
[----:B------:R-:W-:Y:S01]  /*f230*/  ULDC UR4, c[0x0][0x28c] ;  /* 0x0000a30000047ab9 */ /* 0x000fe20000000800 */
[----:B------:R-:W-:Y:S01]  /*f240*/  ULDC UR6, c[0x0][0x658] ;  /* 0x0001960000067ab9 */ /* 0x000fe20000000800 */
[----:B------:R-:W-:Y:S01]  /*f250*/  UIADD3 UR10, UR4, 0x7f, URZ ;  /* 0x0000007f040a7890 */ /* 0x000fe2000fffe03f */
[----:B------:R-:W-:Y:S01]  /*f260*/  BSSY B0, `(.L_x_303) ;  /* 0x00000d3000007945 */ /* 0x000fe20003800000 */
[----:B------:R-:W-:Y:S01]  /*f270*/  UMOV UR7, 0xffffffff ;  /* 0xffffffff00077882 */ /* 0x000fe20000000000 */
[----:B------:R-:W-:Y:S01]  /*f280*/  ULDC UR5, c[0x0][0x600] ;  /* 0x0001800000057ab9 */ /* 0x000fe20000000800 */
[----:B------:R-:W-:Y:S01]  /*f290*/  UMOV UR9, 0x1 ;  /* 0x0000000100097882 */ /* 0x000fe20000000000 */
[----:B------:R-:W-:Y:S01]  /*f2a0*/  USHF.L.U32 UR7, UR7, UR6, URZ ;  /* 0x0000000607077299 */ /* 0x000fe2000800063f */
[----:B------:R-:W-:Y:S01]  /*f2b0*/  IMAD.MOV.U32 R10, RZ, RZ, 0x1 ;  /* 0x00000001ff0a7424 */ /* 0x000fe200078e00ff */
[----:B------:R-:W-:Y:S01]  /*f2c0*/  UIADD3 UR4, UR5, -0x1, URZ ;  /* 0xffffffff05047890 */ /* 0x000fe2000fffe03f */
[----:B------:R-:W-:Y:S01]  /*f2d0*/  IMAD.MOV.U32 R8, RZ, RZ, 0x1 ;  /* 0x00000001ff087424 */ /* 0x000fe200078e00ff */
[----:B------:R-:W-:Y:S01]  /*f2e0*/  USHF.R.S32.HI UR11, URZ, 0x1f, UR10 ;  /* 0x0000001f3f0b7899 */ /* 0x000fe2000801140a */
[----:B------:R-:W-:Y:S01]  /*f2f0*/  IMAD.MOV.U32 R11, RZ, RZ, RZ ;  /* 0x000000ffff0b7224 */ /* 0x000fe200078e00ff */
[----:B------:R-:W-:Y:S01]  /*f300*/  ULDC UR8, c[0x0][0xc] ;  /* 0x0000030000087ab9 */ /* 0x000fe20000000800 */
[----:B------:R-:W-:-:S02]  /*f310*/  USHF.L.U32 UR5, UR9, UR6, URZ ;  /* 0x0000000609057299 */ /* 0x000fc4000800063f */
[----:B------:R-:W-:Y:S01]  /*f320*/  ULEA.HI UR11, UR11, UR10, URZ, 0x7 ;  /* 0x0000000a0b0b7291 */ /* 0x000fe2000f8f383f */
[----:B------:R-:W-:Y:S01]  /*f330*/  ULDC UR9, c[0x0][0x10] ;  /* 0x0000040000097ab9 */ /* 0x000fe20000000800 */
[----:B------:R-:W-:Y:S02]  /*f340*/  ULOP3.LUT UR6, URZ, UR7, URZ, 0x33, !UPT ;  /* 0x000000073f067292 */ /* 0x000fe4000f8e333f */
[----:B------:R-:W-:Y:S01]  /*f350*/  UIMAD.WIDE.U32 UR8, UR8, UR9, URZ ;  /* 0x00000009080872a5 */ /* 0x000fe2000f8e003f */
[----:B------:R-:W-:Y:S01]  /*f360*/  ULDC UR7, c[0x0][0x14] ;  /* 0x0000050000077ab9 */ /* 0x000fe20000000800 */
[----:B------:R-:W-:Y:S01]  /*f370*/  USHF.R.S32.HI UR20, URZ, 0x7, UR11 ;  /* 0x000000073f147899 */ /* 0x000fe2000801140b */
[----:B0-----:R-:W-:Y:S01]  /*f380*/  IMAD.U32 R0, RZ, RZ, UR12 ;  /* 0x0000000cff007e24 */ /* 0x001fe2000f8e00ff */
[----:B------:R-:W-:Y:S02]  /*f390*/  UIMAD.WIDE.U32 UR24, UR8, UR7, URZ ;  /* 0x00000007081872a5 */ /* 0x000fe4000f8e003f */
[----:B------:R-:W-:-:S02]  /*f3a0*/  UIMAD UR18, UR9, UR7, URZ ;  /* 0x00000007091272a4 */ /* 0x000fc4000f8e023f */
[----:B------:R-:W-:Y:S02]  /*f3b0*/  ULOP3.LUT UR23, UR13, 0x2, URZ, 0xfc, !UPT ;  /* 0x000000020d177892 */ /* 0x000fe4000f8efc3f */
[----:B------:R-:W-:Y:S02]  /*f3c0*/  UIADD3 UR18, UR25, UR18, URZ ;  /* 0x0000001219127290 */ /* 0x000fe4000fffe03f */
[----:B------:R-:W-:Y:S01]  /*f3d0*/  UIADD3 UR28, UR20, 0x1, URZ ;  /* 0x00000001141c7890 */ /* 0x000fe2000fffe03f */
[----:B------:R-:W-:-:S11]  /*f3e0*/  ULDC.64 UR26, c[0x0][0x198] ;  /* 0x00006600001a7ab9 */ /* 0x000fd60000000a00 */
.L_x_314:
[----:B------:R-:W-:-:S03]  /*f3f0*/  UMOV UR7, 0xffffffff ;  /* 0xffffffff00077882 */ /* 0x000fc60000000000 */
[----:B------:R-:W-:Y:S05]  /*f400*/  BRA.DIV UR7, `(.L_x_304) ;  /* 0x0000000e07bc7947 */ /* 0x000fea000b800000 */
[----:B------:R-:W-:-:S13]  /*f410*/  ELECT P0, URZ, PT ;  /* 0x00000000003f782f */ /* 0x000fda0003800000 */
.L_x_324:
[----:B------:R-:W0:Y:S01]  /*f420*/  LDC R2, c[0x0][0x28c] ;  /* 0x0000a300ff027b82 */ /* 0x000e220000000800 */
[----:B------:R-:W-:Y:S01]  /*f430*/  BSSY B1, `(.L_x_305) ;  /* 0x000003c000017945 */ /* 0x000fe20003800000 */
[----:B0-----:R-:W-:-:S13]  /*f440*/  ISETP.LT.OR P0, PT, R2, 0x1, !P0 ;  /* 0x000000010200780c */ /* 0x001fda0004701670 */
[----:B------:R-:W-:Y:S05]  /*f450*/  @P0 BRA `(.L_x_306) ;  /* 0x0000000000e40947 */ /* 0x000fea0003800000 */
[----:B------:R-:W-:Y:S02]  /*f460*/  IMAD R5, R5, 0x2, R0 ;  /* 0x0000000205057824 */ /* 0x000fe400078e0200 */
[----:B------:R-:W-:Y:S02]  /*f470*/  IMAD.SHL.U32 R9, R7, 0x100, RZ ;  /* 0x0000010007097824 */ /* 0x000fe400078e00ff */
[----:B------:R-:W-:Y:S02]  /*f480*/  IMAD.MOV.U32 R14, RZ, RZ, RZ ;  /* 0x000000ffff0e7224 */ /* 0x000fe400078e00ff */
[----:B------:R-:W-:Y:S02]  /*f490*/  IMAD.U32 R15, RZ, RZ, UR28 ;  /* 0x0000001cff0f7e24 */ /* 0x000fe4000f8e00ff */
[----:B------:R-:W-:Y:S02]  /*f4a0*/  IMAD.MOV.U32 R2, RZ, RZ, R8 ;  /* 0x000000ffff027224 */ /* 0x000fe400078e0008 */
[----:B------:R-:W-:-:S02]  /*f4b0*/  IMAD.MOV.U32 R3, RZ, RZ, R11 ;  /* 0x000000ffff037224 */ /* 0x000fc400078e000b */
[----:B------:R-:W-:-:S07]  /*f4c0*/  IMAD.SHL.U32 R7, R5, 0x40, RZ ;  /* 0x0000004005077824 */ /* 0x000fce00078e00ff */
.L_x_309:
[----:B------:R-:W0:Y:S01]  /*f4d0*/  S2UR UR7, SR_CgaCtaId ;  /* 0x00000000000779c3 */ /* 0x000e220000008800 */
[----:B------:R-:W1:Y:S01]  /*f4e0*/  S2R R16, SR_TID.X ;  /* 0x0000000000107919 */ /* 0x000e620000002100 */
[----:B------:R-:W-:Y:S02]  /*f4f0*/  MOV R5, 0x400 ;  /* 0x0000040000057802 */ /* 0x000fe40000000f00 */
[----:B------:R-:W-:Y:S01]  /*f500*/  SHF.L.U32 R4, R2, 0x1f, RZ ;  /* 0x0000001f02047819 */ /* 0x000fe200000006ff */
[----:B0-----:R-:W-:-:S05]  /*f510*/  IMAD.U32 R0, RZ, RZ, UR7 ;  /* 0x00000007ff007e24 */ /* 0x001fca000f8e00ff */
[----:B------:R-:W-:Y:S02]  /*f520*/  LEA R12, R0, R5, 0x18 ;  /* 0x00000005000c7211 */ /* 0x000fe400078ec0ff */
[----:B-1----:R-:W-:-:S03]  /*f530*/  LOP3.LUT P1, RZ, R16, 0x7f, RZ, 0xc0, !PT ;  /* 0x0000007f10ff7812 */ /* 0x002fc6000782c0ff */
[----:B------:R-:W-:-:S04]  /*f540*/  IMAD R13, R3, 0x8, R12 ;  /* 0x00000008030d7824 */ /* 0x000fc800078e020c */
[----:B------:R-:W0:Y:S06]  /*f550*/  SYNCS.PHASECHK.TRANS64.TRYWAIT P0, [R13+URZ+0x18], R4 ;  /* 0x000018040d0075a7 */ /* 0x000e2c000800017f */
[----:B------:R-:W1:Y:S01]  /*f560*/  @!P1 LDC R5, c[0x0][0x500] ;  /* 0x00014000ff059b82 */ /* 0x000e620000000800 */
[----:B0-----:R-:W-:Y:S05]  /*f570*/  @!P0 BRA `(.L_x_307) ;  /* 0x0000000c00808947 */ /* 0x001fea0003800000 */
.L_x_325:
[----:B------:R-:W-:Y:S01]  /*f580*/  UPRMT UR7, UR23, 0x9910, URZ ;  /* 0x0000991017077896 */ /* 0x000fe2000800003f */
[----:B-1----:R1:W-:Y:S03]  /*f590*/  @!P1 SYNCS.ARRIVE.TRANS64 RZ, [R13+URZ], R5 ;  /* 0x000000050dff99a7 */ /* 0x0023e6000800003f */
[----:B------:R-:W-:-:S06]  /*f5a0*/  UISETP.NE.AND UP0, UPT, UR7, 0x2, UPT ;  /* 0x000000020700788c */ /* 0x000fcc000bf05270 */
[----:B------:R-:W-:-:S13]  /*f5b0*/  PLOP3.LUT P0, PT, PT, PT, UP0, 0x80, 0x0 ;  /* 0x000000000000781c */ /* 0x000fda0003f0f008 */
[----:B-1----:R-:W-:Y:S05]  /*f5c0*/  @P0 BRA `(.L_x_308) ;  /* 0x0000000000040947 */ /* 0x002fea0003800000 */
[----:B------:R-:W-:Y:S01]  /*f5d0*/  BPT.TRAP 0x1 ;  /* 0x000000040000795c */ /* 0x000fe20000300000 */
.L_x_308:
[----:B0-----:R-:W-:Y:S01]  /*f5e0*/  IMAD R4, R3, 0x2, R0 ;  /* 0x0000000203047824 */ /* 0x001fe200078e0200 */
[----:B------:R-:W-:Y:S01]  /*f5f0*/  R2UR UR9, R13 ;  /* 0x000000000d0972ca */ /* 0x000fe200000e0000 */
[----:B------:R-:W-:Y:S01]  /*f600*/  VIADD R15, R15, 0xffffffff ;  /* 0xffffffff0f0f7836 */ /* 0x000fe20000000000 */
[----:B------:R-:W-:Y:S01]  /*f610*/  UIADD3 UR14, UP0, UR26, 0xf0, URZ ;  /* 0x000000f01a0e7890 */ /* 0x000fe2000ff1e03f */
[--C-:B------:R-:W-:Y:S01]  /*f620*/  IMAD.U32 R4, R4, 0x2000, R12.reuse ;  /* 0x0000200004047824 */ /* 0x100fe200078e000c */
[----:B------:R-:W-:Y:S01]  /*f630*/  R2UR UR11, R7 ;  /* 0x00000000070b72ca */ /* 0x000fe200000e0000 */
[C---:B------:R-:W-:Y:S01]  /*f640*/  IMAD R12, R3.reuse, 0x8000, R12 ;  /* 0x00008000030c7824 */ /* 0x040fe200078e020c */
[----:B------:R-:W-:Y:S01]  /*f650*/  R2UR UR10, R14 ;  /* 0x000000000e0a72ca */ /* 0x000fe200000e0000 */
[----:B------:R-:W-:Y:S01]  /*f660*/  UIADD3 UR30, UP1, UR26, 0x1f0, URZ ;  /* 0x000001f01a1e7890 */ /* 0x000fe2000ff3e03f */
[----:B------:R-:W-:Y:S01]  /*f670*/  R2UR UR7, R4 ;  /* 0x00000000040772ca */ /* 0x000fe200000e0000 */
[----:B------:R-:W-:Y:S01]  /*f680*/  UIADD3.X UR15, URZ, UR27, URZ, UP0, !UPT ;  /* 0x0000001b3f0f7290 */ /* 0x000fe200087fe43f */
[----:B------:R-:W-:Y:S01]  /*f690*/  R2UR UR8, R12 ;  /* 0x000000000c0872ca */ /* 0x000fe200000e0000 */
[----:B------:R-:W-:Y:S01]  /*f6a0*/  VIADD R3, R3, 0x1 ;  /* 0x0000000103037836 */ /* 0x000fe20000000000 */
[----:B------:R-:W-:Y:S01]  /*f6b0*/  R2UR UR12, R6 ;  /* 0x00000000060c72ca */ /* 0x000fe200000e0000 */
[----:B------:R-:W-:Y:S01]  /*f6c0*/  UIADD3.X UR31, URZ, UR27, URZ, UP1, !UPT ;  /* 0x0000001b3f1f7290 */ /* 0x000fe20008ffe43f */
[----:B------:R-:W-:Y:S01]  /*f6d0*/  R2UR UR21, R9 ;  /* 0x00000000091572ca */ /* 0x000fe200000e0000 */
[----:B------:R-:W-:Y:S01]  /*f6e0*/  UMOV UR22, 0x30000 ;  /* 0x0003000000167882 */ /* 0x000fe20000000000 */
[----:B------:R-:W-:Y:S01]  /*f6f0*/  ISETP.GT.AND P1, PT, R15, 0x1, PT ;  /* 0x000000010f00780c */ /* 0x000fe20003f24270 */
[----:B------:R-:W-:Y:S01]  /*f700*/  UMOV UR16, 0x0 ;  /* 0x0000000000107882 */ /* 0x000fe20000000000 */
[----:B------:R-:W-:Y:S01]  /*f710*/  UMOV UR17, 0x10000000 ;  /* 0x1000000000117882 */ /* 0x000fe20000000000 */
[----:B------:R-:W-:Y:S01]  /*f720*/  ISETP.NE.AND P0, PT, R3, 0x3, PT ;  /* 0x000000030300780c */ /* 0x000fe20003f05270 */
[----:B------:R-:W-:Y:S01]  /*f730*/  VIADD R14, R14, 0x80 ;  /* 0x000000800e0e7836 */ /* 0x000fe20000000000 */
[----:B------:R-:W-:-:S02]  /*f740*/  UIADD3 UR7, UR7, 0x100, URZ ;  /* 0x0000010007077890 */ /* 0x000fc4000fffe03f */
[----:B------:R-:W-:Y:S01]  /*f750*/  UIADD3 UR19, UR8, 0xc100, URZ ;  /* 0x0000c10008137890 */ /* 0x000fe2000fffe03f */
[----:B------:R-:W-:Y:S02]  /*f760*/  SEL R5, RZ, 0x1, P0 ;  /* 0x00000001ff057807 */ /* 0x000fe40000000000 */
[----:B------:R-:W-:Y:S02]  /*f770*/  SEL R3, R3, RZ, P0 ;  /* 0x000000ff03037207 */ /* 0x000fe40000000000 */
[----:B------:R-:W-:Y:S01]  /*f780*/  UMOV UR8, UR7 ;  /* 0x0000000700087c82 */ /* 0x000fe20008000000 */
[----:B------:R-:W-:Y:S01]  /*f790*/  LOP3.LUT R2, R2, R5, RZ, 0x3c, !PT ;  /* 0x0000000502027212 */ /* 0x000fe200078e3cff */
[----:B------:R0:W-:Y:S02]  /*f7a0*/  UTMALDG.3D.MULTICAST [UR8], [UR14], UR22, desc[UR16] ;  /* 0x000010080e0073b4 */ /* 0x0001e40008011816 */
[----:B0-----:R-:W-:Y:S01]  /*f7b0*/  UMOV UR8, UR19 ;  /* 0x0000001300087c82 */ /* 0x001fe20008000000 */
[----:B------:R-:W-:-:S02]  /*f7c0*/  UMOV UR11, UR21 ;  /* 0x00000015000b7c82 */ /* 0x000fc40008000000 */
[----:B------:R0:W-:Y:S02]  /*f7d0*/  UTMALDG.3D [UR8], [UR30], desc[UR16] ;  /* 0x000010081e0075b4 */ /* 0x0001e40008011000 */
[----:B0-----:R-:W-:Y:S05]  /*f7e0*/  @P1 BRA `(.L_x_309) ;  /* 0xfffffffc00381947 */ /* 0x001fea000383ffff */
.L_x_306:
[----:B------:R-:W-:Y:S05]  /*f7f0*/  BSYNC B1 ;  /* 0x0000000000017941 */ /* 0x000fea0003800000 */
.L_x_305:
[----:B------:R-:W2:Y:S01]  /*f800*/  LDL.LU R17, [R1+0x74] ;  /* 0x0000740001117983 */ /* 0x000ea20000300800 */
[----:B------:R-:W-:Y:S01]  /*f810*/  LOP3.LUT P1, RZ, R10, 0xff, RZ, 0xc0, !PT ;  /* 0x000000ff0aff7812 */ /* 0x000fe2000782c0ff */
[----:B------:R-:W-:Y:S01]  /*f820*/  VIADD R4, R11, UR20 ;  /* 0x000000140b047c36 */ /* 0x000fe20008000000 */
[----:B------:R-:W-:Y:S01]  /*f830*/  ULDC.64 UR8, c[0x0][0x650] ;  /* 0x0001940000087ab9 */ /* 0x000fe20000000a00 */
[----:B------:R-:W3:Y:S01]  /*f840*/  LDL.LU R16, [R1+0x78] ;  /* 0x0000780001107983 */ /* 0x000ee20000300800 */
[----:B------:R-:W-:Y:S01]  /*f850*/  IMAD.U32 R6, RZ, RZ, UR20 ;  /* 0x00000014ff067e24 */ /* 0x000fe2000f8e00ff */
[----:B------:R-:W-:Y:S01]  /*f860*/  UISETP.GE.U32.AND UP0, UPT, UR20, 0x3, UPT ;  /* 0x000000031400788c */ /* 0x000fe2000bf06070 */
[----:B------:R-:W-:Y:S01]  /*f870*/  ISETP.GT.U32.AND P0, PT, R4, 0x2, PT ;  /* 0x000000020400780c */ /* 0x000fe20003f04070 */
[----:B------:R-:W-:Y:S01]  /*f880*/  BSSY B1, `(.L_x_310) ;  /* 0x000006e000017945 */ /* 0x000fe20003800000 */
[----:B------:R-:W-:Y:S01]  /*f890*/  IMAD.MOV.U32 R7, RZ, RZ, -0x1 ;  /* 0xffffffffff077424 */ /* 0x000fe200078e00ff */
[----:B------:R-:W-:-:S02]  /*f8a0*/  PRMT R10, RZ, 0x7610, R10 ;  /* 0x00007610ff0a7816 */ /* 0x000fc4000000000a */
[----:B------:R-:W-:Y:S01]  /*f8b0*/  ISETP.LT.U32.AND P0, PT, R6, 0x3, P0 ;  /* 0x000000030600780c */ /* 0x000fe20000701070 */
[----:B------:R-:W-:Y:S01]  /*f8c0*/  IMAD.MOV.U32 R6, RZ, RZ, -0x1 ;  /* 0xffffffffff067424 */ /* 0x000fe200078e00ff */
[----:B------:R-:W0:Y:S01]  /*f8d0*/  @P1 S2R R0, SR_CgaCtaId ;  /* 0x0000000000001919 */ /* 0x000e220000008800 */
[----:B------:R-:W-:Y:S02]  /*f8e0*/  @P1 MOV R3, 0x400 ;  /* 0x0000040000031802 */ /* 0x000fe40000000f00 */
[----:B------:R-:W-:Y:S02]  /*f8f0*/  PLOP3.LUT P2, PT, PT, PT, UP0, 0x80, 0x0 ;  /* 0x000000000000781c */ /* 0x000fe40003f4f008 */
[----:B0-----:R-:W-:Y:S01]  /*f900*/  @P1 LEA R5, R0, R3, 0x18 ;  /* 0x0000000300051211 */ /* 0x001fe200078ec0ff */
[----:B------:R-:W-:-:S03]  /*f910*/  IMAD.WIDE.U32 R2, R4, -0x55555555, RZ ;  /* 0xaaaaaaab04027825 */ /* 0x000fc600078e00ff */
[----:B------:R0:W-:Y:S01]  /*f920*/  @P1 SYNCS.ARRIVE.TRANS64.A1T0 RZ, [R5+URZ+0x48], RZ ;  /* 0x000048ff05ff19a7 */ /* 0x0001e2000810003f */
[----:B------:R-:W-:Y:S02]  /*f930*/  PRMT R2, RZ, 0x7610, R2 ;  /* 0x00007610ff027816 */ /* 0x000fe40000000002 */
[----:B0-----:R-:W-:Y:S02]  /*f940*/  SHF.R.U32.HI R5, RZ, 0x1, R3 ;  /* 0x00000001ff057819 */ /* 0x001fe40000011603 */
[----:B------:R-:W-:-:S03]  /*f950*/  SEL R3, RZ, 0x1, !P0 ;  /* 0x00000001ff037807 */ /* 0x000fc60004000000 */
[----:B------:R-:W-:Y:S01]  /*f960*/  IMAD R11, R5, -0x3, R4 ;  /* 0xfffffffd050b7824 */ /* 0x000fe200078e0204 */
[----:B------:R-:W-:-:S04]  /*f970*/  LOP3.LUT R8, R8, R3, RZ, 0x3c, !PT ;  /* 0x0000000308087212 */ /* 0x000fc800078e3cff */
[----:B------:R-:W-:Y:S01]  /*f980*/  @P2 LOP3.LUT R8, R8, 0x1, R5, 0x78, !PT ;  /* 0x0000000108082812 */ /* 0x000fe200078e7805 */
[----:B------:R-:W-:Y:S01]  /*f990*/  IMAD.MOV.U32 R5, RZ, RZ, -0x1 ;  /* 0xffffffffff057424 */ /* 0x000fe200078e00ff */
[----:B---3--:R-:W-:-:S04]  /*f9a0*/  IADD3 R16, P1, R16, UR24, RZ ;  /* 0x0000001810107c10 */ /* 0x008fc8000ff3e0ff */
[----:B--2---:R-:W-:Y:S01]  /*f9b0*/  IADD3.X R17, R17, UR18, RZ, P1, !PT ;  /* 0x0000001211117c10 */ /* 0x004fe20008ffe4ff */
[----:B------:R0:W-:Y:S01]  /*f9c0*/  STL [R1+0x78], R16 ;  /* 0x0000781001007387 */ /* 0x0001e20000100800 */
[----:B------:R-:W-:-:S03]  /*f9d0*/  ISETP.GE.U32.AND P0, PT, R16, UR8, PT ;  /* 0x0000000810007c0c */ /* 0x000fc6000bf06070 */
[----:B------:R0:W-:Y:S01]  /*f9e0*/  STL [R1+0x74], R17 ;  /* 0x0000741101007387 */ /* 0x0001e20000100800 */
[----:B------:R-:W-:-:S13]  /*f9f0*/  ISETP.GE.U32.AND.EX P0, PT, R17, UR9, PT, P0 ;  /* 0x0000000911007c0c */ /* 0x000fda000bf06100 */
[----:B0-----:R-:W-:Y:S05]  /*fa00*/  @P0 BRA `(.L_x_311) ;  /* 0x0000000400540947 */ /* 0x001fea0003800000 */
[----:B------:R-:W-:Y:S01]  /*fa10*/  ULDC.64 UR8, c[0x0][0x628] ;  /* 0x00018a0000087ab9 */ /* 0x000fe20000000a00 */
[----:B------:R-:W0:Y:S01]  /*fa20*/  S2R R12, SR_CTAID.X ;  /* 0x00000000000c7919 */ /* 0x000e220000002500 */
[----:B------:R-:W-:Y:S01]  /*fa30*/  ISETP.NE.U32.AND P0, PT, RZ, UR8, PT ;  /* 0x00000008ff007c0c */ /* 0x000fe2000bf05070 */
[----:B------:R-:W-:Y:S01]  /*fa40*/  ULDC UR10, c[0x0][0x630] ;  /* 0x00018c00000a7ab9 */ /* 0x000fe20000000800 */
[----:B------:R-:W-:Y:S01]  /*fa50*/  IMAD.MOV.U32 R2, RZ, RZ, R16 ;  /* 0x000000ffff027224 */ /* 0x000fe200078e0010 */
[----:B------:R-:W1:Y:S01]  /*fa60*/  S2R R9, SR_CTAID.Y ;  /* 0x0000000000097919 */ /* 0x000e620000002600 */
[----:B------:R-:W-:Y:S01]  /*fa70*/  ISETP.NE.AND.EX P0, PT, RZ, UR9, PT, P0 ;  /* 0x00000009ff007c0c */ /* 0x000fe2000bf05300 */
[----:B------:R-:W-:-:S12]  /*fa80*/  IMAD.MOV.U32 R3, RZ, RZ, R17 ;  /* 0x000000ffff037224 */ /* 0x000fd800078e0011 */
[----:B------:R-:W-:Y:S05]  /*fa90*/  @!P0 BRA `(.L_x_312) ;  /* 0x0000000000288947 */ /* 0x000fea0003800000 */
[----:B------:R-:W-:Y:S02]  /*faa0*/  ULDC UR7, c[0x0][0x634] ;  /* 0x00018d0000077ab9 */ /* 0x000fe40000000800 */
[----:B------:R-:W-:-:S05]  /*fab0*/  IADD3 R7, P0, R16, UR7, RZ ;  /* 0x0000000710077c10 */ /* 0x000fca000ff1e0ff */
[----:B------:R-:W-:-:S04]  /*fac0*/  IMAD.X R13, RZ, RZ, R17, P0 ;  /* 0x000000ffff0d7224 */ /* 0x000fc800000e0611 */
[----:B------:R-:W-:-:S04]  /*fad0*/  IMAD.WIDE.U32 R4, R13, UR8, RZ ;  /* 0x000000080d047c25 */ /* 0x000fc8000f8e00ff */
[----:B------:R-:W-:-:S04]  /*fae0*/  IMAD.WIDE.U32 R4, P0, R7, UR9, R4 ;  /* 0x0000000907047c25 */ /* 0x000fc8000f800004 */
[----:B------:R-:W-:-:S04]  /*faf0*/  IMAD.WIDE.U32 R6, R7, UR8, RZ ;  /* 0x0000000807067c25 */ /* 0x000fc8000f8e00ff */
[----:B------:R-:W-:Y:S01]  /*fb00*/  IMAD.X R3, RZ, RZ, RZ, P0 ;  /* 0x000000ffff037224 */ /* 0x000fe200000e06ff */
[----:B------:R-:W-:Y:S01]  /*fb10*/  IADD3 RZ, P0, R7, R4, RZ ;  /* 0x0000000407ff7210 */ /* 0x000fe20007f1e0ff */
[----:B------:R-:W-:-:S04]  /*fb20*/  IMAD.MOV.U32 R2, RZ, RZ, R5 ;  /* 0x000000ffff027224 */ /* 0x000fc800078e0005 */
[----:B------:R-:W-:-:S08]  /*fb30*/  IMAD.WIDE.U32.X R2, R13, UR9, R2, P0 ;  /* 0x000000090d027c25 */ /* 0x000fd000080e0402 */
.L_x_312:
[--C-:B------:R-:W-:Y:S01]  /*fb40*/  SHF.R.U64 R6, R2, UR10, R3.reuse ;  /* 0x0000000a02067c19 */ /* 0x100fe20008001203 */
[----:B------:R-:W-:Y:S01]  /*fb50*/  ULDC.64 UR8, c[0x0][0x620] ;  /* 0x0001880000087ab9 */ /* 0x000fe20000000a00 */
[----:B------:R-:W-:Y:S01]  /*fb60*/  SHF.R.U32.HI R2, RZ, UR10, R3 ;  /* 0x0000000aff027c19 */ /* 0x000fe20008011603 */
[----:B------:R-:W-:Y:S01]  /*fb70*/  IMAD.MOV.U32 R3, RZ, RZ, R17 ;  /* 0x000000ffff037224 */ /* 0x000fe200078e0011 */
[----:B------:R-:W-:Y:S01]  /*fb80*/  IADD3 R5, P0, RZ, -R6, RZ ;  /* 0x80000006ff057210 */ /* 0x000fe20007f1e0ff */
[----:B------:R-:W-:Y:S01]  /*fb90*/  ULDC UR7, c[0x0][0x150] ;  /* 0x0000540000077ab9 */ /* 0x000fe20000000800 */
[----:B0-----:R-:W-:Y:S01]  /*fba0*/  I2FP.F32.U32 R7, R12 ;  /* 0x0000000c00077245 */ /* 0x001fe20000201000 */
[----:B------:R-:W0:Y:S01]  /*fbb0*/  LDC R19, c[0x0][0x144] ;  /* 0x00005100ff137b82 */ /* 0x000e220000000800 */
[----:B------:R-:W-:Y:S01]  /*fbc0*/  ULDC.64 UR10, c[0x0][0x640] ;  /* 0x00019000000a7ab9 */ /* 0x000fe20000000a00 */
[----:B------:R-:W-:Y:S01]  /*fbd0*/  IMAD.X R2, RZ, RZ, ~R2, P0 ;  /* 0x000000ffff027224 */ /* 0x000fe200000e0e02 */
[----:B------:R-:W-:-:S03]  /*fbe0*/  ISETP.NE.U32.AND P0, PT, RZ, UR10, PT ;  /* 0x0000000aff007c0c */ /* 0x000fc6000bf05070 */
[----:B------:R-:W-:Y:S01]  /*fbf0*/  IMAD R4, R2, UR8, RZ ;  /* 0x0000000802047c24 */ /* 0x000fe2000f8e02ff */
[----:B------:R-:W-:Y:S01]  /*fc00*/  ISETP.NE.AND.EX P0, PT, RZ, UR11, PT, P0 ;  /* 0x0000000bff007c0c */ /* 0x000fe2000bf05300 */
[----:B------:R-:W-:Y:S01]  /*fc10*/  IMAD.MOV.U32 R2, RZ, RZ, R16 ;  /* 0x000000ffff027224 */ /* 0x000fe200078e0010 */
[----:B------:R-:W2:Y:S03]  /*fc20*/  LDC R14, c[0x0][0x148] ;  /* 0x00005200ff0e7b82 */ /* 0x000ea60000000800 */
[----:B------:R-:W-:Y:S01]  /*fc30*/  IMAD.WIDE.U32 R2, R5, UR8, R2 ;  /* 0x0000000805027c25 */ /* 0x000fe2000f8e0002 */
[----:B------:R-:W-:-:S03]  /*fc40*/  ULDC UR8, c[0x0][0x154] ;  /* 0x0000550000087ab9 */ /* 0x000fc60000000800 */
[----:B------:R-:W-:Y:S02]  /*fc50*/  IMAD R5, R5, UR9, R4 ;  /* 0x0000000905057c24 */ /* 0x000fe4000f8e0204 */
[----:B------:R-:W-:Y:S01]  /*fc60*/  FMUL R4, R7, UR7 ;  /* 0x0000000707047c20 */ /* 0x000fe20008400000 */
[----:B------:R-:W-:Y:S01]  /*fc70*/  ULDC UR7, c[0x0][0x618] ;  /* 0x0001860000077ab9 */ /* 0x000fe20000000800 */
[----:B------:R-:W-:Y:S01]  /*fc80*/  ULDC UR9, c[0x0][0x608] ;  /* 0x0001820000097ab9 */ /* 0x000fe20000000800 */
[----:B------:R-:W-:-:S03]  /*fc90*/  IMAD.IADD R3, R3, 0x1, R5 ;  /* 0x0000000103037824 */ /* 0x000fc600078e0205 */
[----:B------:R-:W3:Y:S02]  /*fca0*/  F2I.U32.TRUNC.NTZ R4, R4 ;  /* 0x0000000400047305 */ /* 0x000ee4000020f000 */
[----:B------:R-:W-:Y:S02]  /*fcb0*/  SHF.R.U64 R7, R2, UR7, R3 ;  /* 0x0000000702077c19 */ /* 0x000fe40008001203 */
[----:B-1----:R-:W-:-:S05]  /*fcc0*/  I2FP.F32.U32 R2, R9 ;  /* 0x0000000900027245 */ /* 0x002fca0000201000 */
[----:B------:R-:W-:Y:S01]  /*fcd0*/  FMUL R5, R2, UR8 ;  /* 0x0000000802057c20 */ /* 0x000fe20008400000 */
[----:B------:R-:W-:Y:S01]  /*fce0*/  SHF.R.U32.HI R2, RZ, UR7, R3 ;  /* 0x00000007ff027c19 */ /* 0x000fe20008011603 */
[----:B------:R-:W-:Y:S02]  /*fcf0*/  ULDC UR7, c[0x0][0x658] ;  /* 0x0001960000077ab9 */ /* 0x000fe40000000800 */
[----:B------:R1:W4:Y:S01]  /*fd00*/  F2I.U32.TRUNC.NTZ R16, R5 ;  /* 0x0000000500107305 */ /* 0x000322000020f000 */
[----:B------:R-:W-:Y:S01]  /*fd10*/  SHF.R.U64 R15, R7, UR9, R2 ;  /* 0x00000009070f7c19 */ /* 0x000fe20008001202 */
[----:B---3--:R-:W-:Y:S01]  /*fd20*/  IMAD.MOV R4, RZ, RZ, -R4 ;  /* 0x000000ffff047224 */ /* 0x008fe200078e0a04 */
[----:B------:R-:W-:-:S03]  /*fd30*/  SHF.R.U32.HI R2, RZ, UR9, R2 ;  /* 0x00000009ff027c19 */ /* 0x000fc60008011602 */
[----:B0-----:R-:W-:Y:S01]  /*fd40*/  IMAD R12, R19, R4, R12 ;  /* 0x00000004130c7224 */ /* 0x001fe200078e020c */
[--C-:B------:R-:W-:Y:S02]  /*fd50*/  SHF.R.U64 R13, R15, UR7, R2.reuse ;  /* 0x000000070f0d7c19 */ /* 0x100fe40008001202 */
[----:B------:R-:W-:-:S03]  /*fd60*/  SHF.R.U32.HI R17, RZ, UR7, R2 ;  /* 0x00000007ff117c19 */ /* 0x000fc60008011602 */
[----:B------:R-:W-:Y:S02]  /*fd70*/  IMAD.MOV.U32 R2, RZ, RZ, R13 ;  /* 0x000000ffff027224 */ /* 0x000fe400078e000d */
[----:B------:R-:W-:Y:S01]  /*fd80*/  IMAD.MOV.U32 R3, RZ, RZ, R17 ;  /* 0x000000ffff037224 */ /* 0x000fe200078e0011 */
[----:B-12-4-:R-:W-:Y:S06]  /*fd90*/  @!P0 BRA `(.L_x_313) ;  /* 0x0000000000288947 */ /* 0x016fec0003800000 */
[----:B------:R-:W-:Y:S02]  /*fda0*/  ULDC UR7, c[0x0][0x64c] ;  /* 0x0001930000077ab9 */ /* 0x000fe40000000800 */
[----:B------:R-:W-:-:S05]  /*fdb0*/  IADD3 R3, P0, R13, UR7, RZ ;  /* 0x000000070d037c10 */ /* 0x000fca000ff1e0ff */
[----:B------:R-:W-:-:S04]  /*fdc0*/  IMAD.X R17, RZ, RZ, R17, P0 ;  /* 0x000000ffff117224 */ /* 0x000fc800000e0611 */
[----:B------:R-:W-:-:S04]  /*fdd0*/  IMAD.WIDE.U32 R4, R17, UR10, RZ ;  /* 0x0000000a11047c25 */ /* 0x000fc8000f8e00ff */
[----:B------:R-:W-:-:S04]  /*fde0*/  IMAD.WIDE.U32 R4, P0, R3, UR11, R4 ;  /* 0x0000000b03047c25 */ /* 0x000fc8000f800004 */
[----:B------:R-:W-:-:S04]  /*fdf0*/  IMAD.WIDE.U32 R2, R3, UR10, RZ ;  /* 0x0000000a03027c25 */ /* 0x000fc8000f8e00ff */
[----:B------:R-:W-:Y:S01]  /*fe00*/  IMAD.MOV.U32 R2, RZ, RZ, R5 ;  /* 0x000000ffff027224 */ /* 0x000fe200078e0005 */
[----:B------:R-:W-:Y:S01]  /*fe10*/  IADD3 RZ, P1, R3, R4, RZ ;  /* 0x0000000403ff7210 */ /* 0x000fe20007f3e0ff */
[----:B------:R-:W-:-:S04]  /*fe20*/  IMAD.X R3, RZ, RZ, RZ, P0 ;  /* 0x000000ffff037224 */ /* 0x000fc800000e06ff */
[----:B------:R-:W-:-:S08]  /*fe30*/  IMAD.WIDE.U32.X R2, R17, UR11, R2, P1 ;  /* 0x0000000b11027c25 */ /* 0x000fd000088e0402 */
.L_x_313:
[----:B------:R-:W-:Y:S01]  /*fe40*/  ULDC UR7, c[0x0][0x648] ;  /* 0x0001920000077ab9 */ /* 0x000fe20000000800 */
[----:B------:R-:W-:Y:S01]  /*fe50*/  LOP3.LUT R15, R15, UR6, RZ, 0xc0, !PT ;  /* 0x000000060f0f7c12 */ /* 0x000fe2000f8ec0ff */
[----:B------:R-:W-:Y:S01]  /*fe60*/  IMAD.MOV R16, RZ, RZ, -R16 ;  /* 0x000000ffff107224 */ /* 0x000fe200078e0a10 */
[----:B------:R-:W-:Y:S01]  /*fe70*/  SHF.R.U64 R2, R2, UR7, R3 ;  /* 0x0000000702027c19 */ /* 0x000fe20008001203 */
[----:B------:R-:W-:Y:S01]  /*fe80*/  ULDC UR7, c[0x0][0x638] ;  /* 0x00018e0000077ab9 */ /* 0x000fe20000000800 */
[----:B------:R-:W-:Y:S01]  /*fe90*/  ULDC UR8, c[0x0][0x610] ;  /* 0x0001840000087ab9 */ /* 0x000fe20000000800 */
[----:B------:R-:W-:Y:S02]  /*fea0*/  @P3 IMAD R12, R14, R16, R9 ;  /* 0x000000100e0c3224 */ /* 0x000fe400078e0209 */
[----:B------:R-:W-:Y:S02]  /*feb0*/  IMAD.MOV R4, RZ, RZ, -R2 ;  /* 0x000000ffff047224 */ /* 0x000fe400078e0a02 */
[----:B------:R-:W-:Y:S01]  /*fec0*/  IMAD R5, R2, UR5, R15 ;  /* 0x0000000502057c24 */ /* 0x000fe2000f8e020f */
[----:B------:R-:W-:Y:S01]  /*fed0*/  LOP3.LUT R2, R7, UR4, RZ, 0xc0, !PT ;  /* 0x0000000407027c12 */ /* 0x000fe2000f8ec0ff */
[----:B------:R-:W-:Y:S01]  /*fee0*/  IMAD R13, R4, UR7, R13 ;  /* 0x00000007040d7c24 */ /* 0x000fe2000f8e020d */
[----:B------:R-:W-:Y:S01]  /*fef0*/  ULDC UR7, c[0x0][0x600] ;  /* 0x0001800000077ab9 */ /* 0x000fe20000000800 */
[----:B------:R-:W-:-:S02]  /*ff00*/  IMAD R5, R5, UR8, R12 ;  /* 0x0000000805057c24 */ /* 0x000fc4000f8e020c */
[----:B------:R-:W-:Y:S02]  /*ff10*/  IMAD R4, R13, UR7, R2 ;  /* 0x000000070d047c24 */ /* 0x000fe4000f8e0202 */
[----:B------:R-:W-:-:S03]  /*ff20*/  IMAD.MOV.U32 R3, RZ, RZ, 0x1 ;  /* 0x00000001ff037424 */ /* 0x000fc600078e00ff */
[----:B------:R-:W-:Y:S02]  /*ff30*/  SEL R7, R4, R5, !P3 ;  /* 0x0000000504077207 */ /* 0x000fe40005800000 */
[----:B------:R-:W-:Y:S02]  /*ff40*/  PRMT R2, R3, 0x7610, R2 ;  /* 0x0000761003027816 */ /* 0x000fe40000000002 */
[----:B------:R-:W-:-:S07]  /*ff50*/  SEL R5, R5, R4, !P3 ;  /* 0x0000000405057207 */ /* 0x000fce0005800000 */
.L_x_311:
[----:B------:R-:W-:Y:S05]  /*ff60*/  BSYNC B1 ;  /* 0x0000000000017941 */ /* 0x000fea0003800000 */
.L_x_310:
[----:B------:R-:W-:-:S13]  /*ff70*/  LOP3.LUT P0, RZ, R2, 0xff, RZ, 0xc0, !PT ;  /* 0x000000ff02ff7812 */ /* 0x000fda000780c0ff */
[----:B------:R-:W-:Y:S05]  /*ff80*/  @P0 BRA `(.L_x_314) ;  /* 0xfffffff400180947 */ /* 0x000fea000383ffff */
[----:B------:R-:W-:Y:S05]  /*ff90*/  BSYNC B0 ;  /* 0x0000000000007941 */ /* 0x000fea0003800000 */
.L_x_303:
[----:B------:R-:W-:-:S03]  /*ffa0*/  UMOV UR7, 0xffffffff ;  /* 0xffffffff00077882 */ /* 0x000fc60000000000 */
[----:B------:R-:W-:Y:S05]  /*ffb0*/  BRA.DIV UR7, `(.L_x_315) ;  /* 0x0000000607047947 */ /* 0x000fea000b800000 */
[----:B------:R-:W-:-:S13]  /*ffc0*/  ELECT P0, URZ, PT ;  /* 0x00000000003f782f */ /* 0x000fda0003800000 */
.L_x_328:
[----:B------:R-:W-:Y:S04]  /*ffd0*/  BSSY B0, `(.L_x_316) ;  /* 0x0000023000007945 */ /* 0x000fe80003800000 */
[----:B------:R-:W-:Y:S05]  /*ffe0*/  @!P0 BRA `(.L_x_317) ;  /* 0x0000000000848947 */ /* 0x000fea0003800000 */
[----:B------:R-:W-:-:S04]  /*fff0*/  ULOP3.LUT UR7, UR13, 0x2, URZ, 0xfc, !UPT ;  /* 0x000000020d077892 */ /* 0x000fc8000f8efc3f */
[----:B------:R-:W-:-:S06]  /*10000*/  UISETP.NE.AND UP0, UPT, UR7, 0x3, UPT ;  /* 0x000000030700788c */ /* 0x000fcc000bf05270 */
[----:B------:R-:W-:-:S13]  /*10010*/  PLOP3.LUT P0, PT, PT, PT, UP0, 0x80, 0x0 ;  /* 0x000000000000781c */ /* 0x000fda0003f0f008 */
[----:B------:R-:W-:Y:S05]  /*10020*/  @!P0 BRA `(.L_x_318) ;  /* 0x0000000000048947 */ /* 0x000fea0003800000 */
[----:B------:R-:W-:Y:S01]  /*10030*/  BPT.TRAP 0x1 ;  /* 0x000000040000795c */ /* 0x000fe20000300000 */
.L_x_318:
[----:B------:R-:W0:Y:S01]  /*10040*/  S2R R3, SR_CgaCtaId ;  /* 0x0000000000037919 */ /* 0x000e220000008800 */
[----:B------:R-:W-:Y:S02]  /*10050*/  MOV R0, 0x400 ;  /* 0x0000040000007802 */ /* 0x000fe40000000f00 */
[----:B------:R-:W-:Y:S02]  /*10060*/  SHF.L.U32 R2, R8, 0x1f, RZ ;  /* 0x0000001f08027819 */ /* 0x000fe400000006ff */
[----:B0-----:R-:W-:-:S05]  /*10070*/  LEA R0, R3, R0, 0x18 ;  /* 0x0000000003007211 */ /* 0x001fca00078ec0ff */
[----:B------:R-:W-:-:S04]  /*10080*/  VIADD R0, R0, 0x18 ;  /* 0x0000001800007836 */ /* 0x000fc80000000000 */
[C---:B------:R-:W-:Y:S02]  /*10090*/  IMAD R7, R11.reuse, 0x8, R0 ;  /* 0x000000080b077824 */ /* 0x040fe400078e0200 */
[----:B------:R-:W-:Y:S02]  /*100a0*/  VIADD R11, R11, 0x1 ;  /* 0x000000010b0b7836 */ /* 0x000fe40000000000 */
[----:B------:R-:W0:Y:S03]  /*100b0*/  SYNCS.PHASECHK.TRANS64.TRYWAIT P0, [R7+URZ], R2 ;  /* 0x00000002070075a7 */ /* 0x000e26000800017f */
[----:B------:R-:W-:-:S04]  /*100c0*/  ISETP.NE.AND P1, PT, R11, 0x3, PT ;  /* 0x000000030b00780c */ /* 0x000fc80003f25270 */
[----:B------:R-:W-:Y:S02]  /*100d0*/  SEL R3, RZ, 0x1, P1 ;  /* 0x00000001ff037807 */ /* 0x000fe40000800000 */
[----:B------:R-:W-:Y:S02]  /*100e0*/  SEL R11, R11, RZ, P1 ;  /* 0x000000ff0b0b7207 */ /* 0x000fe40000800000 */
[----:B------:R-:W-:-:S03]  /*100f0*/  LOP3.LUT R9, R8, R3, RZ, 0x3c, !PT ;  /* 0x0000000308097212 */ /* 0x000fc600078e3cff */
[----:B------:R-:W-:Y:S01]  /*10100*/  IMAD R6, R11, 0x8, R0 ;  /* 0x000000080b067824 */ /* 0x000fe200078e0200 */
[----:B------:R-:W-:Y:S01]  /*10110*/  SHF.L.U32 R5, R9, 0x1f, RZ ;  /* 0x0000001f09057819 */ /* 0x000fe200000006ff */
[----:B0-----:R-:W-:Y:S06]  /*10120*/  @!P0 BRA `(.L_x_319) ;  /* 0x0000000000c88947 */ /* 0x001fec0003800000 */
.L_x_329:
[----:B------:R-:W1:Y:S01]  /*10130*/  SYNCS.PHASECHK.TRANS64.TRYWAIT P0, [R6+URZ], R5 ;  /* 0x00000005060075a7 */ /* 0x000e62000800017f */
[----:B0-----:R-:W-:-:S05]  /*10140*/  VIADD R2, R11, 0x1 ;  /* 0x000000010b027836 */ /* 0x001fca0000000000 */
[----:B------:R-:W-:-:S04]  /*10150*/  ISETP.NE.AND P1, PT, R2, 0x3, PT ;  /* 0x000000030200780c */ /* 0x000fc80003f25270 */
[----:B------:R-:W-:Y:S02]  /*10160*/  SEL R4, RZ, 0x1, P1 ;  /* 0x00000001ff047807 */ /* 0x000fe40000800000 */
[----:B------:R-:W-:Y:S02]  /*10170*/  SEL R3, R2, RZ, P1 ;  /* 0x000000ff02037207 */ /* 0x000fe40000800000 */
[----:B------:R-:W-:Y:S01]  /*10180*/  LOP3.LUT R4, R9, R4, RZ, 0x3c, !PT ;  /* 0x0000000409047212 */ /* 0x000fe200078e3cff */
[----:B-1----:R-:W-:Y:S06]  /*10190*/  @!P0 BRA `(.L_x_320) ;  /* 0x0000000000c08947 */ /* 0x002fec0003800000 */
.L_x_330:
[----:B------:R-:W-:Y:S01]  /*101a0*/  IMAD R3, R3, 0x8, R0 ;  /* 0x0000000803037824 */ /* 0x000fe200078e0200 */
[----:B------:R-:W-:-:S07]  /*101b0*/  SHF.L.U32 R0, R4, 0x1f, RZ ;  /* 0x0000001f04007819 */ /* 0x000fce00000006ff */
.L_x_321:
[----:B-1----:R1:W2:Y:S02]  /*101c0*/  SYNCS.PHASECHK.TRANS64.TRYWAIT P0, [R3+URZ], R0 ;  /* 0x00000000030075a7 */ /* 0x0022a4000800017f */
[----:B--2---:R-:W-:Y:S05]  /*101d0*/  @!P0 NANOSLEEP.SYNCS 0x989680 ;  /* 0x009896800000895d */ /* 0x004fea0003900000 */
[----:B------:R-:W2:Y:S02]  /*101e0*/  @!P0 SYNCS.PHASECHK.TRANS64 P0, [R3+URZ], R0 ;  /* 0x00000000030085a7 */ /* 0x000ea4000800007f */
[----:B--2---:R-:W-:Y:S05]  /*101f0*/  @!P0 BRA `(.L_x_321) ;  /* 0xfffffffc00f08947 */ /* 0x004fea000383ffff */
.L_x_317:
[----:B------:R-:W-:Y:S05]  /*10200*/  BSYNC B0 ;  /* 0x0000000000007941 */ /* 0x000fea0003800000 */
.L_x_316:
[----:B------:R-:W-:Y:S05]  /*10210*/  EXIT ;  /* 0x000000000000794d */ /* 0x000fea0003800000 */
.L_x_21:
[----:B-1----:R-:W-:-:S04]  /*10220*/  IMAD.U32 R3, RZ, RZ, UR6 ;  /* 0x00000006ff037e24 */ /* 0x002fc8000f8e00ff */
[----:B------:R1:W2:Y:S03]  /*10230*/  SYNCS.PHASECHK.TRANS64.TRYWAIT P1, [R3+URZ], R0 ;  /* 0x00000000030075a7 */ /* 0x0002a6000802017f */
[----:B--2---:R-:W-:Y:S05]  /*10240*/  @!P1 NANOSLEEP.SYNCS 0x989680 ;  /* 0x009896800000995d */ /* 0x004fea0003900000 */
[----:B------:R-:W2:Y:S02]  /*10250*/  @!P1 SYNCS.PHASECHK.TRANS64 P1, [R3+URZ], R0 ;  /* 0x00000000030095a7 */ /* 0x000ea4000802007f */
[----:B--2---:R-:W-:Y:S05]  /*10260*/  @!P1 BRA `(.L_x_21) ;  /* 0xfffffffc00ec9947 */ /* 0x004fea000383ffff */
[----:B------:R-:W-:Y:S05]  /*10270*/  BRA `(.L_x_20) ;  /* 0xffffff1800bc7947 */ /* 0x000fea000383ffff */
.L_x_27:
[----:B-----5:R2:W-:Y:S02]  /*10280*/  STL [R1+0x84], R0 ;  /* 0x0000840001007387 */ /* 0x0205e40000100800 */
[----:B--2---:R-:W-:-:S04]  /*10290*/  IMAD.U32 R0, RZ, RZ, UR9 ;  /* 0x00000009ff007e24 */ /* 0x004fc8000f8e00ff */
[----:B------:R2:W3:Y:S03]  /*102a0*/  SYNCS.PHASECHK.TRANS64.TRYWAIT P1, [R0+URZ], R229 ;  /* 0x000000e5000075a7 */ /* 0x0004e6000802017f */
[----:B---3--:R-:W-:Y:S05]  /*102b0*/  @!P1 NANOSLEEP.SYNCS 0x989680 ;  /* 0x009896800000995d */ /* 0x008fea0003900000 */
[----:B------:R2:W3:Y:S02]  /*102c0*/  @!P1 SYNCS.PHASECHK.TRANS64 P1, [R0+URZ], R229 ;  /* 0x000000e5000095a7 */ /* 0x0004e4000802007f */
[----:B--2---:R2:W5:Y:S02]  /*102d0*/  LDL.LU R0, [R1+0x84] ;  /* 0x0000840001007983 */ /* 0x0045640000300800 */
[----:B--23--:R-:W-:Y:S05]  /*102e0*/  @!P1 BRA `(.L_x_27) ;  /* 0xfffffffc00e49947 */ /* 0x00cfea000383ffff */
[----:B------:R-:W-:Y:S05]  /*102f0*/  BRA `(.L_x_26) ;  /* 0xffffff2c00607947 */ /* 0x000fea000383ffff */
.L_x_304:
[----:B------:R-:W-:Y:S01]  /*10300*/  BSSY B1, `(.L_x_322) ;  /* 0x0000006000017945 */ /* 0x000fe20003800000 */
[----:B------:R-:W-:-:S07]  /*10310*/  IMAD.MOV.U32 R2, RZ, RZ, -0x1 ;  /* 0xffffffffff027424 */ /* 0x000fce00078e00ff */
[----:B------:R-:W-:Y:S05]  /*10320*/  WARPSYNC.COLLECTIVE R2, `(.L_x_323) ;  /* 0x00000000020c7348 */ /* 0x000fea0003c00000 */
[----:B------:R-:W-:Y:S02]  /*10330*/  ELECT P0, UR62, PT ;  /* 0x00000000003e782f */ /* 0x000fe40003800000 */
[----:B------:R-:W-:Y:S01]  /*10340*/  MOV R2, UR62 ;  /* 0x0000003e00027c02 */ /* 0x000fe20008000f00 */
[----:B------:R-:W-:Y:S10]  /*10350*/  ENDCOLLECTIVE ;  /* 0x000000000000791b */ /* 0x000ff40003800000 */
.L_x_323:
[----:B------:R-:W-:Y:S05]  /*10360*/  BSYNC B1 ;  /* 0x0000000000017941 */ /* 0x000fea0003800000 */
.L_x_322:
[----:B------:R-:W-:Y:S05]  /*10370*/  BRA `(.L_x_324) ;  /* 0xfffffff000287947 */ /* 0x000fea000383ffff */
.L_x_307:
[----:B0-----:R0:W2:Y:S02]  /*10380*/  SYNCS.PHASECHK.TRANS64.TRYWAIT P0, [R13+URZ+0x18], R4 ;  /* 0x000018040d0075a7 */ /* 0x0010a4000800017f */
[----:B--2---:R-:W-:Y:S05]  /*10390*/  @!P0 NANOSLEEP.SYNCS 0x989680 ;  /* 0x009896800000895d */ /* 0x004fea0003900000 */
[----:B------:R-:W2:Y:S02]  /*103a0*/  @!P0 SYNCS.PHASECHK.TRANS64 P0, [R13+URZ+0x18], R4 ;  /* 0x000018040d0085a7 */ /* 0x000ea4000800007f */
[----:B--2---:R-:W-:Y:S05]  /*103b0*/  @!P0 BRA `(.L_x_307) ;  /* 0xfffffffc00f08947 */ /* 0x004fea000383ffff */
[----:B------:R-:W-:Y:S05]  /*103c0*/  BRA `(.L_x_325) ;  /* 0xfffffff0006c7947 */ /* 0x000fea000383ffff */
.L_x_315:
[----:B------:R-:W-:Y:S01]  /*103d0*/  BSSY B0, `(.L_x_326) ;  /* 0x0000006000007945 */ /* 0x000fe20003800000 */
[----:B------:R-:W-:-:S07]  /*103e0*/  IMAD.MOV.U32 R2, RZ, RZ, -0x1 ;  /* 0xffffffffff027424 */ /* 0x000fce00078e00ff */
[----:B------:R-:W-:Y:S05]  /*103f0*/  WARPSYNC.COLLECTIVE R2, `(.L_x_327) ;  /* 0x00000000020c7348 */ /* 0x000fea0003c00000 */
[----:B------:R-:W-:Y:S02]  /*10400*/  ELECT P0, UR62, PT ;  /* 0x00000000003e782f */ /* 0x000fe40003800000 */
[----:B------:R-:W-:Y:S01]  /*10410*/  MOV R2, UR62 ;  /* 0x0000003e00027c02 */ /* 0x000fe20008000f00 */
[----:B------:R-:W-:Y:S10]  /*10420*/  ENDCOLLECTIVE ;  /* 0x000000000000791b */ /* 0x000ff40003800000 */
.L_x_327:
[----:B------:R-:W-:Y:S05]  /*10430*/  BSYNC B0 ;  /* 0x0000000000007941 */ /* 0x000fea0003800000 */
.L_x_326:
[----:B------:R-:W-:Y:S05]  /*10440*/  BRA `(.L_x_328) ;  /* 0xfffffff800e07947 */ /* 0x000fea000383ffff */
.L_x_319:
[----:B0-----:R0:W1:Y:S02]  /*10450*/  SYNCS.PHASECHK.TRANS64.TRYWAIT P0, [R7+URZ], R2 ;  /* 0x00000002070075a7 */ /* 0x001064000800017f */
[----:B-1----:R-:W-:Y:S05]  /*10460*/  @!P0 NANOSLEEP.SYNCS 0x989680 ;  /* 0x009896800000895d */ /* 0x002fea0003900000 */
[----:B------:R-:W1:Y:S02]  /*10470*/  @!P0 SYNCS.PHASECHK.TRANS64 P0, [R7+URZ], R2 ;  /* 0x00000002070085a7 */ /* 0x000e64000800007f */
[----:B-1----:R-:W-:Y:S05]  /*10480*/  @!P0 BRA `(.L_x_319) ;  /* 0xfffffffc00f08947 */ /* 0x002fea000383ffff */
[----:B------:R-:W-:Y:S05]  /*10490*/  BRA `(.L_x_329) ;  /* 0xfffffffc00247947 */ /* 0x000fea000383ffff */
.L_x_320:
[----:B0-----:R0:W1:Y:S02]  /*104a0*/  SYNCS.PHASECHK.TRANS64.TRYWAIT P0, [R6+URZ], R5 ;  /* 0x00000005060075a7 */ /* 0x001064000800017f */
[----:B-1----:R-:W-:Y:S05]  /*104b0*/  @!P0 NANOSLEEP.SYNCS 0x989680 ;  /* 0x009896800000895d */ /* 0x002fea0003900000 */
[----:B------:R-:W1:Y:S02]  /*104c0*/  @!P0 SYNCS.PHASECHK.TRANS64 P0, [R6+URZ], R5 ;  /* 0x00000005060085a7 */ /* 0x000e64000800007f */
[----:B-1----:R-:W-:Y:S05]  /*104d0*/  @!P0 BRA `(.L_x_320) ;  /* 0xfffffffc00f08947 */ /* 0x002fea000383ffff */
[----:B------:R-:W-:Y:S05]  /*104e0*/  BRA `(.L_x_330) ;  /* 0xfffffffc002c7947 */ /* 0x000fea000383ffff */
.L_x_331:
[----:B------:R-:W-:-:S00]  /*104f0*/  BRA `(.L_x_331) ;  /* 0xfffffffc00fc7947 */ /* 0x000fc0000383ffff */
[----:B------:R-:W-:-:S00]  /*10500*/  NOP ;  /* 0x0000000000007918 */ /* 0x000fc00000000000 */
[----:B------:R-:W-:-:S00]  /*10510*/  NOP ;  /* 0x0000000000007918 */ /* 0x000fc00000000000 */
[----:B------:R-:W-:-:S00]  /*10520*/  NOP ;  /* 0x0000000000007918 */ /* 0x000fc00000000000 */
[----:B------:R-:W-:-:S00]  /*10530*/  NOP ;  /* 0x0000000000007918 */ /* 0x000fc00000000000 */
[----:B------:R-:W-:-:S00]  /*10540*/  NOP ;  /* 0x0000000000007918 */ /* 0x000fc00000000000 */
[----:B------:R-:W-:-:S00]  /*10550*/  NOP ;  /* 0x0000000000007918 */ /* 0x000fc00000000000 */
[----:B------:R-:W-:-:S00]  /*10560*/  NOP ;  /* 0x0000000000007918 */ /* 0x000fc00000000000 */
[----:B------:R-:W-:-:S00]  /*10570*/  NOP ;  /* 0x0000000000007918 */ /* 0x000fc00000000000 */
.L_x_332:


//--------------------- .nv.shared._ZN7cutlass13device_kernelINS_4gemm6kernel13GemmUniversalIN4cute5tupleIJiiiiEEENS1_10collective13CollectiveMmaINS1_37MainloopSm90TmaGmmaWarpSpecializedFP8ILi3ENS5_IJNS4_1CILi1EEENSA_ILi2EEESB_EEENS1_35KernelTmaWarpSpecializedCooperativeEEENS5_IJNSA_ILi128EEENSA_ILi256EEESG_EEENS_12float_e4m3_tENS5_IJlSB_lEEESJ_SK_NS4_8TiledMMAINS4_8MMA_AtomIJNS4_4SM904GMMA31MMA_64x256x32_F32E4M3E4M3_SS_TNILNSO_7ScaleInE1ELSQ_1EEEEEENS4_6LayoutINS5_IJSC_SB_SB_EEENS5_IJSB_NSA_ILi0EEESV_EEEEENS5_IJNS4_10UnderscoreESY_SY_EEEEENS4_23SM90_TMA_LOAD_MULTICASTENS4_14ComposedLayoutINS4_7SwizzleILi3ELi4ELi3EEENS4_18smem_ptr_flag_bitsILi8EEENST_INS5_IJNSA_ILi8EEESG_EEENS5_IJSG_SB_EEEEEEEvNS4_8identityENS4_13SM90_TMA_LOADES1B_vS1C_EENS_8epilogue10collective6detail29Sm90TmaWarpSpecializedAdapterINS1G_15DefaultEpilogueISJ_SK_SK_NS1F_6thread17LinearCombinationISJ_Li1EffLNS1K_9ScaleType4KindE0ELNS_15FloatRoundStyleE2ESJ_EENS1_15EpilogueDefaultEEEEEvvEEEEvNT_6ParamsE --------------------------
	.section	.nv.shared._ZN7cutlass13device_kernelINS_4gemm6kernel13GemmUniversalIN4cute5tupleIJiiiiEEENS1_10collective13CollectiveMmaINS1_37MainloopSm90TmaGmmaWarpSpecializedFP8ILi3ENS5_IJNS4_1CILi1EEENSA_ILi2EEESB_EEENS1_35KernelTmaWarpSpecializedCooperativeEEENS5_IJNSA_ILi128EEENSA_ILi256EEESG_EEENS_12float_e4m3_tENS5_IJlSB_lEEESJ_SK_NS4_8TiledMMAINS4_8MMA_AtomIJNS4_4SM904GMMA31MMA_64x256x32_F32E4M3E4M3_SS_TNILNSO_7ScaleInE1ELSQ_1EEEEEENS4_6LayoutINS5_IJSC_SB_SB_EEENS5_IJSB_NSA_ILi0EEESV_EEEEENS5_IJNS4_10UnderscoreESY_SY_EEEEENS4_23SM90_TMA_LOAD_MULTICASTENS4_14ComposedLayoutINS4_7SwizzleILi3ELi4ELi3EEENS4_18smem_ptr_flag_bitsILi8EEENST_INS5_IJNSA_ILi8EEESG_EEENS5_IJSG_SB_EEEEEEEvNS4_8identityENS4_13SM90_TMA_LOADES1B_vS1C_EENS_8epilogue10collective6detail29Sm90TmaWarpSpecializedAdapterINS1G_15DefaultEpilogueISJ_SK_SK_NS1F_6thread17LinearCombinationISJ_Li1EffLNS1K_9ScaleType4KindE0ELNS_15FloatRoundStyleE2ESJ_EENS1_15EpilogueDefaultEEEEEvvEEEEvNT_6ParamsE,"aw",@nobits
	.sectionflags	@""
	.align	16
	.zero		1024


//--------------------- .nv.shared.reserved.0     --------------------------
	.section	.nv.shared.reserved.0,"aw",@nobits
	.weak		__nv_reservedSMEM_offset_0_alias
	.size		__nv_reservedSMEM_offset_0_alias, 0, 0
	.other		__nv_reservedSMEM_offset_0_alias,@"STO_CUDA_RESERVED_SHARED STV_DEFAULT"
__nv_reservedSMEM_offset_0_alias:
	.zero		0


//--------------------- .nv.global                --------------------------
	.section	.nv.global,"aw",@nobits
.nv.global:
	.type		_ZN39_INTERNAL_a74b8845_4_k_cu_f1676f8a_41234cute1_E,@object
	.size		_ZN39_INTERNAL_a74b8845_4_k_cu_f1676f8a_41234cute1_E,(_ZN39_INTERNAL_a74b8845_4_k_cu_f1676f8a_41234cuda3std3__45__cpo6cbeginE - _ZN39_INTERNAL_a74b8845_4_k_cu_f1676f8a_41234cute1_E)
_ZN39_INTERNAL_a74b8845_4_k_cu_f1676f8a_41234cute1_E:
	.zero		1
	.type		_ZN39_INTERNAL_a74b8845_4_k_cu_f1676f8a_41234cuda3std3__45__cpo6cbeginE,@object
	.size		_ZN39_INTERNAL_a74b8845_4_k_cu_f1676f8a_41234cuda3std3__45__cpo6cbeginE,(_ZN39_INTERNAL_a74b8845_4_k_cu_f1676f8a_41234cuda3std3__48in_placeE - _ZN39_INTERNAL_a74b8845_4_k_cu_f1676f8a_41234cuda3std3__45__cpo6cbeginE)
_ZN39_INTERNAL_a74b8845_4_k_cu_f1676f8a_41234cuda3std3__45__cpo6cbeginE:
	.zero		1
	.type		_ZN39_INTERNAL_a74b8845_4_k_cu_f1676f8a_41234cuda3std3__48in_placeE,@object
	.size		_ZN39_INTERNAL_a74b8845_4_k_cu_f1676f8a_41234cuda3std3__48in_placeE,(_ZN39_INTERNAL_a74b8845_4_k_cu_f1676f8a_41234cuda3std6ranges3__45__cpo9iter_moveE - _ZN39_INTERNAL_a74b8845_4_k_cu_f1676f8a_41234cuda3std3__48in_placeE)
_ZN39_INTERNAL_a74b8845_4_k_cu_f1676f8a_41234cuda3std3__48in_placeE:
	.zero		1
	.type		_ZN39_INTERNAL_a74b8845_4_k_cu_f1676f8a_41234cuda3std6ranges3__45__cpo9iter_moveE,@object
	.size		_ZN39_INTERNAL_a74b8845_4_k_cu_f1676f8a_41234cuda3std6ranges3__45__cpo9iter_moveE,(_ZN39_INTERNAL_a74b8845_4_k_cu_f1676f8a_41234cuda3std3__45__cpo5beginE - _ZN39_INTERNAL_a74b8845_4_k_cu_f1676f8a_41234cuda3std6ranges3__45__cpo9iter_moveE)
_ZN39_INTERNAL_a74b8845_4_k_cu_f1676f8a_41234cuda3std6ranges3__45__cpo9iter_moveE:
	.zero		1
	.type		_ZN39_INTERNAL_a74b8845_4_k_cu_f1676f8a_41234cuda3std3__45__cpo5beginE,@object
	.size		_ZN39_INTERNAL_a74b8845_4_k_cu_f1676f8a_41234cuda3std3__45__cpo5beginE,(_ZN39_INTERNAL_a74b8845_4_k_cu_f1676f8a_41234cuda3std3__441_GLOBAL__N__a74b8845_4_k_cu_f1676f8a_41236ignoreE - _ZN39_INTERNAL_a74b8845_4_k_cu_f1676f8a_41234cuda3std3__45__cpo5beginE)
_ZN39_INTERNAL_a74b8845_4_k_cu_f1676f8a_41234cuda3std3__45__cpo5beginE:
	.zero		1
	.type		_ZN39_INTERNAL_a74b8845_4_k_cu_f1676f8a_41234cuda3std3__441_GLOBAL__N__a74b8845_4_k_cu_f1676f8a_41236ignoreE,@object
	.size		_ZN39_INTERNAL_a74b8845_4_k_cu_f1676f8a_41234cuda3std3__441_GLOBAL__N__a74b8845_4_k_cu_f1676f8a_41236ignoreE,(_ZN39_INTERNAL_a74b8845_4_k_cu_f1676f8a_41234cute7productE - _ZN39_INTERNAL_a74b8845_4_k_cu_f1676f8a_41234cuda3std3__441_GLOBAL__N__a74b8845_4_k_cu_f1676f8a_41236ignoreE)
_ZN39_INTERNAL_a74b8845_4_k_cu_f1676f8a_41234cuda3std3__441_GLOBAL__N__a74b8845_4_k_cu_f1676f8a_41236ignoreE:
	.zero		1
	.type		_ZN39_INTERNAL_a74b8845_4_k_cu_f1676f8a_41234cute7productE,@object
	.size		_ZN39_INTERNAL_a74b8845_4_k_cu_f1676f8a_41234cute7productE,(_ZN39_INTERNAL_a74b8845_4_k_cu_f1676f8a_41234cuda3std3__45__cpo3endE - _ZN39_INTERNAL_a74b8845_4_k_cu_f1676f8a_41234cute7productE)
_ZN39_INTERNAL_a74b8845_4_k_cu_f1676f8a_41234cute7productE:
	.zero		1
	.type		_ZN39_INTERNAL_a74b8845_4_k_cu_f1676f8a_41234cuda3std3__45__cpo3endE,@object
	.size		_ZN39_INTERNAL_a74b8845_4_k_cu_f1676f8a_41234cuda3std3__45__cpo3endE,(_ZN39_INTERNAL_a74b8845_4_k_cu_f1676f8a_41234cuda3std3__419piecewise_constructE - _ZN39_INTERNAL_a74b8845_4_k_cu_f1676f8a_41234cuda3std3__45__cpo3endE)
_ZN39_INTERNAL_a74b8845_4_k_cu_f1676f8a_41234cuda3std3__45__cpo3endE:
	.zero		1
	.type		_ZN39_INTERNAL_a74b8845_4_k_cu_f1676f8a_41234cuda3std3__419piecewise_constructE,@object
	.size		_ZN39_INTERNAL_a74b8845_4_k_cu_f1676f8a_41234cuda3std3__419piecewise_constructE,(_ZN39_INTERNAL_a74b8845_4_k_cu_f1676f8a_41234cuda3std3__45__cpo4cendE - _ZN39_INTERNAL_a74b8845_4_k_cu_f1676f8a_41234cuda3std3__419piecewise_constructE)
_ZN39_INTERNAL_a74b8845_4_k_cu_f1676f8a_41234cuda3std3__419piecewise_constructE:
	.zero		1
	.type		_ZN39_INTERNAL_a74b8845_4_k_cu_f1676f8a_41234cuda3std3__45__cpo4cendE,@object
	.size		_ZN39_INTERNAL_a74b8845_4_k_cu_f1676f8a_41234cuda3std3__45__cpo4cendE,(_ZN39_INTERNAL_a74b8845_4_k_cu_f1676f8a_41234cuda3std6ranges3__45__cpo4swapE - _ZN39_INTERNAL_a74b8845_4_k_cu_f1676f8a_41234cuda3std3__45__cpo4cendE)
_ZN39_INTERNAL_a74b8845_4_k_cu_f1676f8a_41234cuda3std3__45__cpo4cendE:
	.zero		1
	.type		_ZN39_INTERNAL_a74b8845_4_k_cu_f1676f8a_41234cuda3std6ranges3__45__cpo4swapE,@object
	.size		_ZN39_INTERNAL_a74b8845_4_k_cu_f1676f8a_41234cuda3std6ranges3__45__cpo4swapE,(.L_7 - _ZN39_INTERNAL_a74b8845_4_k_cu_f1676f8a_41234cuda3std6ranges3__45__cpo4swapE)
_ZN39_INTERNAL_a74b8845_4_k_cu_f1676f8a_41234cuda3std6ranges3__45__cpo4swapE:
	.zero		1
.L_7:


//--------------------- .nv.constant0._ZN7cutlass13device_kernelINS_4gemm6kernel13GemmUniversalIN4cute5tupleIJiiiiEEENS1_10collective13CollectiveMmaINS1_37MainloopSm90TmaGmmaWarpSpecializedFP8ILi3ENS5_IJNS4_1CILi1EEENSA_ILi2EEESB_EEENS1_35KernelTmaWarpSpecializedCooperativeEEENS5_IJNSA_ILi128EEENSA_ILi256EEESG_EEENS_12float_e4m3_tENS5_IJlSB_lEEESJ_SK_NS4_8TiledMMAINS4_8MMA_AtomIJNS4_4SM904GMMA31MMA_64x256x32_F32E4M3E4M3_SS_TNILNSO_7ScaleInE1ELSQ_1EEEEEENS4_6LayoutINS5_IJSC_SB_SB_EEENS5_IJSB_NSA_ILi0EEESV_EEEEENS5_IJNS4_10UnderscoreESY_SY_EEEEENS4_23SM90_TMA_LOAD_MULTICASTENS4_14ComposedLayoutINS4_7SwizzleILi3ELi4ELi3EEENS4_18smem_ptr_flag_bitsILi8EEENST_INS5_IJNSA_ILi8EEESG_EEENS5_IJSG_SB_EEEEEEEvNS4_8identityENS4_13SM90_TMA_LOADES1B_vS1C_EENS_8epilogue10collective6detail29Sm90TmaWarpSpecializedAdapterINS1G_15DefaultEpilogueISJ_SK_SK_NS1F_6thread17LinearCombinationISJ_Li1EffLNS1K_9ScaleType4KindE0ELNS_15FloatRoundStyleE2ESJ_EENS1_15EpilogueDefaultEEEEEvvEEEEvNT_6ParamsE --------------------------
	.section	.nv.constant0._ZN7cutlass13device_kernelINS_4gemm6kernel13GemmUniversalIN4cute5tupleIJiiiiEEENS1_10collective13CollectiveMmaINS1_37MainloopSm90TmaGmmaWarpSpecializedFP8ILi3ENS5_IJNS4_1CILi1EEENSA_ILi2EEESB_EEENS1_35KernelTmaWarpSpecializedCooperativeEEENS5_IJNSA_ILi128EEENSA_ILi256EEESG_EEENS_12float_e4m3_tENS5_IJlSB_lEEESJ_SK_NS4_8TiledMMAINS4_8MMA_AtomIJNS4_4SM904GMMA31MMA_64x256x32_F32E4M3E4M3_SS_TNILNSO_7ScaleInE1ELSQ_1EEEEEENS4_6LayoutINS5_IJSC_SB_SB_EEENS5_IJSB_NSA_ILi0EEESV_EEEEENS5_IJNS4_10UnderscoreESY_SY_EEEEENS4_23SM90_TMA_LOAD_MULTICASTENS4_14ComposedLayoutINS4_7SwizzleILi3ELi4ELi3EEENS4_18smem_ptr_flag_bitsILi8EEENST_INS5_IJNSA_ILi8EEESG_EEENS5_IJSG_SB_EEEEEEEvNS4_8identityENS4_13SM90_TMA_LOADES1B_vS1C_EENS_8epilogue10collective6detail29Sm90TmaWarpSpecializedAdapterINS1G_15DefaultEpilogueISJ_SK_SK_NS1F_6thread17LinearCombinationISJ_Li1EffLNS1K_9ScaleType4KindE0ELNS_15FloatRoundStyleE2ESJ_EENS1_15EpilogueDefaultEEEEEvvEEEEvNT_6ParamsE,"a",@progbits
	.sectionflags	@""
	.align	4
.nv.constant0._ZN7cutlass13device_kernelINS_4gemm6kernel13GemmUniversalIN4cute5tupleIJiiiiEEENS1_10collective13CollectiveMmaINS1_37MainloopSm90TmaGmmaWarpSpecializedFP8ILi3ENS5_IJNS4_1CILi1EEENSA_ILi2EEESB_EEENS1_35KernelTmaWarpSpecializedCooperativeEEENS5_IJNSA_ILi128EEENSA_ILi256EEESG_EEENS_12float_e4m3_tENS5_IJlSB_lEEESJ_SK_NS4_8TiledMMAINS4_8MMA_AtomIJNS4_4SM904GMMA31MMA_64x256x32_F32E4M3E4M3_SS_TNILNSO_7ScaleInE1ELSQ_1EEEEEENS4_6LayoutINS5_IJSC_SB_SB_EEENS5_IJSB_NSA_ILi0EEESV_EEEEENS5_IJNS4_10UnderscoreESY_SY_EEEEENS4_23SM90_TMA_LOAD_MULTICASTENS4_14ComposedLayoutINS4_7SwizzleILi3ELi4ELi3EEENS4_18smem_ptr_flag_bitsILi8EEENST_INS5_IJNSA_ILi8EEESG_EEENS5_IJSG_SB_EEEEEEEvNS4_8identityENS4_13SM90_TMA_LOADES1B_vS1C_EENS_8epilogue10collective6detail29Sm90TmaWarpSpecializedAdapterINS1G_15DefaultEpilogueISJ_SK_SK_NS1F_6thread17LinearCombinationISJ_Li1EffLNS1K_9ScaleType4KindE0ELNS_15FloatRoundStyleE2ESJ_EENS1_15EpilogueDefaultEEEEEvvEEEEvNT_6ParamsE:
	.zero		1664


//--------------------- SYMBOLS --------------------------

	.type		.nv.reservedSmem.offset0,@object
	.size		.nv.reservedSmem.offset0,0x4
